//
// Generated by NVIDIA NVVM Compiler
//
// Compiler Build ID: CL-36424714
// Cuda compilation tools, release 13.0, V13.0.88
// Based on NVVM 20.0.0
//

.version 9.0
.target sm_100
.address_size 64

	// .globl	_Z17gemm_kernel_naivePKfS0_S0_Pfiiibbff
.extern .func __assertfail
(
	.param .b64 __assertfail_param_0,
	.param .b64 __assertfail_param_1,
	.param .b32 __assertfail_param_2,
	.param .b64 __assertfail_param_3,
	.param .b64 __assertfail_param_4
)
;
// _ZZ17gemm_kernel_tiledILj16EEvPKfS1_S1_PfiiibbffE2As has been demoted
// _ZZ17gemm_kernel_tiledILj16EEvPKfS1_S1_PfiiibbffE2Bs has been demoted
// _ZZ20gemm_kernel_tiled_1DILj16EEvPKfS1_S1_PfiiibbffE2As has been demoted
// _ZZ20gemm_kernel_tiled_1DILj16EEvPKfS1_S1_PfiiibbffE2Bs has been demoted
.global .align 1 .b8 __unnamed_1[180] = {118, 111, 105, 100, 32, 103, 101, 109, 109, 95, 107, 101, 114, 110, 101, 108, 95, 116, 105, 108, 101, 100, 95, 49, 68, 95, 98, 108, 111, 99, 107, 116, 105, 108, 105, 110, 103, 95, 110, 110, 40, 99, 111, 110, 115, 116, 32, 102, 108, 111, 97, 116, 32, 42, 44, 32, 99, 111, 110, 115, 116, 32, 102, 108, 111, 97, 116, 32, 42, 44, 32, 99, 111, 110, 115, 116, 32, 102, 108, 111, 97, 116, 32, 42, 44, 32, 102, 108, 111, 97, 116, 32, 42, 44, 32, 105, 110, 116, 44, 32, 105, 110, 116, 44, 32, 105, 110, 116, 44, 32, 102, 108, 111, 97, 116, 44, 32, 102, 108, 111, 97, 116, 41, 32, 91, 119, 105, 116, 104, 32, 105, 110, 116, 32, 66, 78, 32, 61, 32, 54, 52, 59, 32, 105, 110, 116, 32, 66, 77, 32, 61, 32, 56, 59, 32, 105, 110, 116, 32, 66, 75, 32, 61, 32, 54, 52, 59, 32, 105, 110, 116, 32, 84, 77, 32, 61, 32, 56, 93};
// _ZZ35gemm_kernel_tiled_1D_blocktiling_nnILi64ELi8ELi64ELi8EEvPKfS1_S1_PfiiiffE2As has been demoted
// _ZZ35gemm_kernel_tiled_1D_blocktiling_nnILi64ELi8ELi64ELi8EEvPKfS1_S1_PfiiiffE2Bs has been demoted
.global .align 1 .b8 __unnamed_2[180] = {118, 111, 105, 100, 32, 103, 101, 109, 109, 95, 107, 101, 114, 110, 101, 108, 95, 116, 105, 108, 101, 100, 95, 49, 68, 95, 98, 108, 111, 99, 107, 116, 105, 108, 105, 110, 103, 95, 110, 116, 40, 99, 111, 110, 115, 116, 32, 102, 108, 111, 97, 116, 32, 42, 44, 32, 99, 111, 110, 115, 116, 32, 102, 108, 111, 97, 116, 32, 42, 44, 32, 99, 111, 110, 115, 116, 32, 102, 108, 111, 97, 116, 32, 42, 44, 32, 102, 108, 111, 97, 116, 32, 42, 44, 32, 105, 110, 116, 44, 32, 105, 110, 116, 44, 32, 105, 110, 116, 44, 32, 102, 108, 111, 97, 116, 44, 32, 102, 108, 111, 97, 116, 41, 32, 91, 119, 105, 116, 104, 32, 105, 110, 116, 32, 66, 78, 32, 61, 32, 54, 52, 59, 32, 105, 110, 116, 32, 66, 77, 32, 61, 32, 56, 59, 32, 105, 110, 116, 32, 66, 75, 32, 61, 32, 54, 52, 59, 32, 105, 110, 116, 32, 84, 77, 32, 61, 32, 56, 93};
// _ZZ35gemm_kernel_tiled_1D_blocktiling_ntILi64ELi8ELi64ELi8EEvPKfS1_S1_PfiiiffE2As has been demoted
// _ZZ35gemm_kernel_tiled_1D_blocktiling_ntILi64ELi8ELi64ELi8EEvPKfS1_S1_PfiiiffE2Bs has been demoted
.global .align 1 .b8 $str[22] = {66, 78, 32, 42, 32, 66, 77, 32, 61, 61, 32, 98, 108, 111, 99, 107, 68, 105, 109, 46, 120};
.global .align 1 .b8 $str$1[27] = {47, 116, 109, 112, 47, 115, 97, 115, 115, 95, 99, 117, 95, 112, 53, 53, 49, 106, 111, 49, 122, 47, 107, 46, 99, 117};
.global .align 1 .b8 $str$2[22] = {66, 77, 32, 42, 32, 66, 75, 32, 61, 61, 32, 98, 108, 111, 99, 107, 68, 105, 109, 46, 120};

.visible .entry _Z17gemm_kernel_naivePKfS0_S0_Pfiiibbff(
	.param .u64 .ptr .align 1 _Z17gemm_kernel_naivePKfS0_S0_Pfiiibbff_param_0,
	.param .u64 .ptr .align 1 _Z17gemm_kernel_naivePKfS0_S0_Pfiiibbff_param_1,
	.param .u64 .ptr .align 1 _Z17gemm_kernel_naivePKfS0_S0_Pfiiibbff_param_2,
	.param .u64 .ptr .align 1 _Z17gemm_kernel_naivePKfS0_S0_Pfiiibbff_param_3,
	.param .u32 _Z17gemm_kernel_naivePKfS0_S0_Pfiiibbff_param_4,
	.param .u32 _Z17gemm_kernel_naivePKfS0_S0_Pfiiibbff_param_5,
	.param .u32 _Z17gemm_kernel_naivePKfS0_S0_Pfiiibbff_param_6,
	.param .u8 _Z17gemm_kernel_naivePKfS0_S0_Pfiiibbff_param_7,
	.param .u8 _Z17gemm_kernel_naivePKfS0_S0_Pfiiibbff_param_8,
	.param .f32 _Z17gemm_kernel_naivePKfS0_S0_Pfiiibbff_param_9,
	.param .f32 _Z17gemm_kernel_naivePKfS0_S0_Pfiiibbff_param_10
)
{
	.reg .pred 	%p<40>;
	.reg .b16 	%rs<3>;
	.reg .b32 	%r<325>;
	.reg .b32 	%f<265>;
	.reg .b64 	%rd<254>;

	ld.param.u64 	%rd5, [_Z17gemm_kernel_naivePKfS0_S0_Pfiiibbff_param_0];
	ld.param.u64 	%rd6, [_Z17gemm_kernel_naivePKfS0_S0_Pfiiibbff_param_1];
	ld.param.u64 	%rd4, [_Z17gemm_kernel_naivePKfS0_S0_Pfiiibbff_param_3];
	ld.param.u32 	%r161, [_Z17gemm_kernel_naivePKfS0_S0_Pfiiibbff_param_4];
	ld.param.u32 	%r162, [_Z17gemm_kernel_naivePKfS0_S0_Pfiiibbff_param_5];
	ld.param.u32 	%r163, [_Z17gemm_kernel_naivePKfS0_S0_Pfiiibbff_param_6];
	ld.param.s8 	%rs1, [_Z17gemm_kernel_naivePKfS0_S0_Pfiiibbff_param_7];
	ld.param.s8 	%rs2, [_Z17gemm_kernel_naivePKfS0_S0_Pfiiibbff_param_8];
	ld.param.f32 	%f46, [_Z17gemm_kernel_naivePKfS0_S0_Pfiiibbff_param_9];
	ld.param.f32 	%f47, [_Z17gemm_kernel_naivePKfS0_S0_Pfiiibbff_param_10];
	cvta.to.global.u64 	%rd1, %rd6;
	cvta.to.global.u64 	%rd2, %rd5;
	mov.u32 	%r164, %ctaid.x;
	mov.u32 	%r165, %ntid.x;
	mul.lo.s32 	%r1, %r164, %r165;
	mov.u32 	%r2, %tid.x;
	add.s32 	%r3, %r1, %r2;
	mov.u32 	%r166, %ctaid.y;
	mov.u32 	%r167, %ntid.y;
	mul.lo.s32 	%r4, %r166, %r167;
	mov.u32 	%r5, %tid.y;
	add.s32 	%r6, %r4, %r5;
	setp.ge.u32 	%p1, %r6, %r161;
	setp.ge.u32 	%p2, %r3, %r163;
	or.pred  	%p3, %p1, %p2;
	@%p3 bra 	$L__BB0_50;
	setp.lt.s32 	%p4, %r162, 1;
	mov.f32 	%f264, 0f00000000;
	@%p4 bra 	$L__BB0_49;
	setp.ne.s16 	%p5, %rs1, 0;
	mul.lo.s32 	%r7, %r162, %r6;
	mul.lo.s32 	%r8, %r162, %r3;
	@%p5 bra 	$L__BB0_26;
	setp.ne.s16 	%p23, %rs2, 0;
	@%p23 bra 	$L__BB0_15;
	and.b32  	%r9, %r162, 7;
	setp.lt.u32 	%p32, %r162, 8;
	mov.f32 	%f264, 0f00000000;
	mov.b32 	%r284, 0;
	@%p32 bra 	$L__BB0_7;
	and.b32  	%r284, %r162, 2147483640;
	neg.s32 	%r282, %r284;
	add.s32 	%r247, %r2, %r163;
	add.s32 	%r281, %r247, %r1;
	shl.b32 	%r13, %r163, 3;
	shl.b32 	%r248, %r163, 1;
	add.s32 	%r280, %r3, %r248;
	mad.lo.s32 	%r279, %r163, 3, %r3;
	shl.b32 	%r249, %r163, 2;
	add.s32 	%r278, %r3, %r249;
	mad.lo.s32 	%r277, %r163, 5, %r3;
	mad.lo.s32 	%r276, %r163, 6, %r3;
	mad.lo.s32 	%r275, %r163, 7, %r3;
	add.s32 	%r273, %r7, 3;
	mov.f32 	%f264, 0f00000000;
	mov.u32 	%r274, %r3;
$L__BB0_6:
	.pragma "nounroll";
	add.s32 	%r250, %r273, -3;
	mul.wide.u32 	%rd187, %r250, 4;
	add.s64 	%rd188, %rd2, %rd187;
	ld.global.f32 	%f190, [%rd188];
	mul.wide.u32 	%rd189, %r274, 4;
	add.s64 	%rd190, %rd1, %rd189;
	ld.global.f32 	%f191, [%rd190];
	fma.rn.f32 	%f192, %f190, %f191, %f264;
	add.s32 	%r251, %r273, -2;
	mul.wide.u32 	%rd191, %r251, 4;
	add.s64 	%rd192, %rd2, %rd191;
	ld.global.f32 	%f193, [%rd192];
	mul.wide.u32 	%rd193, %r281, 4;
	add.s64 	%rd194, %rd1, %rd193;
	ld.global.f32 	%f194, [%rd194];
	fma.rn.f32 	%f195, %f193, %f194, %f192;
	add.s32 	%r252, %r273, -1;
	mul.wide.u32 	%rd195, %r252, 4;
	add.s64 	%rd196, %rd2, %rd195;
	ld.global.f32 	%f196, [%rd196];
	mul.wide.u32 	%rd197, %r280, 4;
	add.s64 	%rd198, %rd1, %rd197;
	ld.global.f32 	%f197, [%rd198];
	fma.rn.f32 	%f198, %f196, %f197, %f195;
	add.s32 	%r253, %r273, 4;
	mul.wide.u32 	%rd199, %r273, 4;
	add.s64 	%rd200, %rd2, %rd199;
	ld.global.f32 	%f199, [%rd200];
	mul.wide.u32 	%rd201, %r279, 4;
	add.s64 	%rd202, %rd1, %rd201;
	ld.global.f32 	%f200, [%rd202];
	fma.rn.f32 	%f201, %f199, %f200, %f198;
	add.s32 	%r254, %r273, 1;
	mul.wide.u32 	%rd203, %r254, 4;
	add.s64 	%rd204, %rd2, %rd203;
	ld.global.f32 	%f202, [%rd204];
	mul.wide.u32 	%rd205, %r278, 4;
	add.s64 	%rd206, %rd1, %rd205;
	ld.global.f32 	%f203, [%rd206];
	fma.rn.f32 	%f204, %f202, %f203, %f201;
	add.s32 	%r255, %r273, 2;
	mul.wide.u32 	%rd207, %r255, 4;
	add.s64 	%rd208, %rd2, %rd207;
	ld.global.f32 	%f205, [%rd208];
	mul.wide.u32 	%rd209, %r277, 4;
	add.s64 	%rd210, %rd1, %rd209;
	ld.global.f32 	%f206, [%rd210];
	fma.rn.f32 	%f207, %f205, %f206, %f204;
	add.s32 	%r256, %r273, 3;
	mul.wide.u32 	%rd211, %r256, 4;
	add.s64 	%rd212, %rd2, %rd211;
	ld.global.f32 	%f208, [%rd212];
	mul.wide.u32 	%rd213, %r276, 4;
	add.s64 	%rd214, %rd1, %rd213;
	ld.global.f32 	%f209, [%rd214];
	fma.rn.f32 	%f210, %f208, %f209, %f207;
	mul.wide.u32 	%rd215, %r253, 4;
	add.s64 	%rd216, %rd2, %rd215;
	ld.global.f32 	%f211, [%rd216];
	mul.wide.u32 	%rd217, %r275, 4;
	add.s64 	%rd218, %rd1, %rd217;
	ld.global.f32 	%f212, [%rd218];
	fma.rn.f32 	%f264, %f211, %f212, %f210;
	add.s32 	%r282, %r282, 8;
	add.s32 	%r281, %r281, %r13;
	add.s32 	%r280, %r280, %r13;
	add.s32 	%r279, %r279, %r13;
	add.s32 	%r278, %r278, %r13;
	add.s32 	%r277, %r277, %r13;
	add.s32 	%r276, %r276, %r13;
	add.s32 	%r275, %r275, %r13;
	add.s32 	%r274, %r274, %r13;
	add.s32 	%r273, %r273, 8;
	setp.ne.s32 	%p33, %r282, 0;
	@%p33 bra 	$L__BB0_6;
$L__BB0_7:
	setp.eq.s32 	%p34, %r9, 0;
	@%p34 bra 	$L__BB0_49;
	and.b32  	%r42, %r162, 3;
	setp.lt.u32 	%p35, %r9, 4;
	@%p35 bra 	$L__BB0_10;
	add.s32 	%r257, %r284, %r7;
	mul.wide.u32 	%rd219, %r257, 4;
	add.s64 	%rd220, %rd2, %rd219;
	ld.global.f32 	%f214, [%rd220];
	mad.lo.s32 	%r258, %r284, %r163, %r3;
	mul.wide.u32 	%rd221, %r258, 4;
	add.s64 	%rd222, %rd1, %rd221;
	ld.global.f32 	%f215, [%rd222];
	fma.rn.f32 	%f216, %f214, %f215, %f264;
	add.s32 	%r259, %r257, 1;
	mul.wide.u32 	%rd223, %r259, 4;
	add.s64 	%rd224, %rd2, %rd223;
	ld.global.f32 	%f217, [%rd224];
	add.s32 	%r260, %r258, %r163;
	mul.wide.u32 	%rd225, %r260, 4;
	add.s64 	%rd226, %rd1, %rd225;
	ld.global.f32 	%f218, [%rd226];
	fma.rn.f32 	%f219, %f217, %f218, %f216;
	add.s32 	%r261, %r257, 2;
	mul.wide.u32 	%rd227, %r261, 4;
	add.s64 	%rd228, %rd2, %rd227;
	ld.global.f32 	%f220, [%rd228];
	add.s32 	%r262, %r260, %r163;
	mul.wide.u32 	%rd229, %r262, 4;
	add.s64 	%rd230, %rd1, %rd229;
	ld.global.f32 	%f221, [%rd230];
	fma.rn.f32 	%f222, %f220, %f221, %f219;
	add.s32 	%r263, %r257, 3;
	mul.wide.u32 	%rd231, %r263, 4;
	add.s64 	%rd232, %rd2, %rd231;
	ld.global.f32 	%f223, [%rd232];
	add.s32 	%r264, %r262, %r163;
	mul.wide.u32 	%rd233, %r264, 4;
	add.s64 	%rd234, %rd1, %rd233;
	ld.global.f32 	%f224, [%rd234];
	fma.rn.f32 	%f264, %f223, %f224, %f222;
	add.s32 	%r284, %r284, 4;
$L__BB0_10:
	setp.eq.s32 	%p36, %r42, 0;
	@%p36 bra 	$L__BB0_49;
	setp.eq.s32 	%p37, %r42, 1;
	@%p37 bra 	$L__BB0_13;
	add.s32 	%r265, %r284, %r7;
	mul.wide.u32 	%rd235, %r265, 4;
	add.s64 	%rd236, %rd2, %rd235;
	ld.global.f32 	%f226, [%rd236];
	mad.lo.s32 	%r266, %r284, %r163, %r3;
	mul.wide.u32 	%rd237, %r266, 4;
	add.s64 	%rd238, %rd1, %rd237;
	ld.global.f32 	%f227, [%rd238];
	fma.rn.f32 	%f228, %f226, %f227, %f264;
	add.s32 	%r267, %r265, 1;
	mul.wide.u32 	%rd239, %r267, 4;
	add.s64 	%rd240, %rd2, %rd239;
	ld.global.f32 	%f229, [%rd240];
	add.s32 	%r268, %r266, %r163;
	mul.wide.u32 	%rd241, %r268, 4;
	add.s64 	%rd242, %rd1, %rd241;
	ld.global.f32 	%f230, [%rd242];
	fma.rn.f32 	%f264, %f229, %f230, %f228;
	add.s32 	%r284, %r284, 2;
$L__BB0_13:
	and.b32  	%r269, %r162, 1;
	setp.eq.b32 	%p38, %r269, 1;
	not.pred 	%p39, %p38;
	@%p39 bra 	$L__BB0_49;
	add.s32 	%r270, %r284, %r7;
	mul.wide.u32 	%rd243, %r270, 4;
	add.s64 	%rd244, %rd2, %rd243;
	ld.global.f32 	%f231, [%rd244];
	mad.lo.s32 	%r271, %r284, %r163, %r3;
	mul.wide.u32 	%rd245, %r271, 4;
	add.s64 	%rd246, %rd1, %rd245;
	ld.global.f32 	%f232, [%rd246];
	fma.rn.f32 	%f264, %f231, %f232, %f264;
	bra.uni 	$L__BB0_49;
$L__BB0_15:
	and.b32  	%r47, %r162, 7;
	setp.lt.u32 	%p24, %r162, 8;
	mov.f32 	%f264, 0f00000000;
	mov.b32 	%r290, 0;
	@%p24 bra 	$L__BB0_18;
	and.b32  	%r290, %r162, 2147483640;
	neg.s32 	%r288, %r290;
	add.s32 	%r287, %r8, 3;
	add.s32 	%r286, %r7, 3;
	mov.f32 	%f264, 0f00000000;
$L__BB0_17:
	.pragma "nounroll";
	add.s32 	%r217, %r286, -3;
	mul.wide.u32 	%rd127, %r217, 4;
	add.s64 	%rd128, %rd2, %rd127;
	ld.global.f32 	%f144, [%rd128];
	add.s32 	%r218, %r287, -3;
	mul.wide.u32 	%rd129, %r218, 4;
	add.s64 	%rd130, %rd1, %rd129;
	ld.global.f32 	%f145, [%rd130];
	fma.rn.f32 	%f146, %f144, %f145, %f264;
	add.s32 	%r219, %r286, -2;
	mul.wide.u32 	%rd131, %r219, 4;
	add.s64 	%rd132, %rd2, %rd131;
	ld.global.f32 	%f147, [%rd132];
	add.s32 	%r220, %r287, -2;
	mul.wide.u32 	%rd133, %r220, 4;
	add.s64 	%rd134, %rd1, %rd133;
	ld.global.f32 	%f148, [%rd134];
	fma.rn.f32 	%f149, %f147, %f148, %f146;
	add.s32 	%r221, %r286, -1;
	mul.wide.u32 	%rd135, %r221, 4;
	add.s64 	%rd136, %rd2, %rd135;
	ld.global.f32 	%f150, [%rd136];
	add.s32 	%r222, %r287, -1;
	mul.wide.u32 	%rd137, %r222, 4;
	add.s64 	%rd138, %rd1, %rd137;
	ld.global.f32 	%f151, [%rd138];
	fma.rn.f32 	%f152, %f150, %f151, %f149;
	add.s32 	%r223, %r286, 4;
	mul.wide.u32 	%rd139, %r286, 4;
	add.s64 	%rd140, %rd2, %rd139;
	ld.global.f32 	%f153, [%rd140];
	add.s32 	%r224, %r287, 4;
	mul.wide.u32 	%rd141, %r287, 4;
	add.s64 	%rd142, %rd1, %rd141;
	ld.global.f32 	%f154, [%rd142];
	fma.rn.f32 	%f155, %f153, %f154, %f152;
	add.s32 	%r225, %r286, 1;
	mul.wide.u32 	%rd143, %r225, 4;
	add.s64 	%rd144, %rd2, %rd143;
	ld.global.f32 	%f156, [%rd144];
	add.s32 	%r226, %r287, 1;
	mul.wide.u32 	%rd145, %r226, 4;
	add.s64 	%rd146, %rd1, %rd145;
	ld.global.f32 	%f157, [%rd146];
	fma.rn.f32 	%f158, %f156, %f157, %f155;
	add.s32 	%r227, %r286, 2;
	mul.wide.u32 	%rd147, %r227, 4;
	add.s64 	%rd148, %rd2, %rd147;
	ld.global.f32 	%f159, [%rd148];
	add.s32 	%r228, %r287, 2;
	mul.wide.u32 	%rd149, %r228, 4;
	add.s64 	%rd150, %rd1, %rd149;
	ld.global.f32 	%f160, [%rd150];
	fma.rn.f32 	%f161, %f159, %f160, %f158;
	add.s32 	%r229, %r286, 3;
	mul.wide.u32 	%rd151, %r229, 4;
	add.s64 	%rd152, %rd2, %rd151;
	ld.global.f32 	%f162, [%rd152];
	add.s32 	%r230, %r287, 3;
	mul.wide.u32 	%rd153, %r230, 4;
	add.s64 	%rd154, %rd1, %rd153;
	ld.global.f32 	%f163, [%rd154];
	fma.rn.f32 	%f164, %f162, %f163, %f161;
	mul.wide.u32 	%rd155, %r223, 4;
	add.s64 	%rd156, %rd2, %rd155;
	ld.global.f32 	%f165, [%rd156];
	mul.wide.u32 	%rd157, %r224, 4;
	add.s64 	%rd158, %rd1, %rd157;
	ld.global.f32 	%f166, [%rd158];
	fma.rn.f32 	%f264, %f165, %f166, %f164;
	add.s32 	%r288, %r288, 8;
	add.s32 	%r287, %r287, 8;
	add.s32 	%r286, %r286, 8;
	setp.ne.s32 	%p25, %r288, 0;
	@%p25 bra 	$L__BB0_17;
$L__BB0_18:
	setp.eq.s32 	%p26, %r47, 0;
	@%p26 bra 	$L__BB0_49;
	and.b32  	%r59, %r162, 3;
	setp.lt.u32 	%p27, %r47, 4;
	@%p27 bra 	$L__BB0_21;
	add.s32 	%r231, %r290, %r7;
	mul.wide.u32 	%rd159, %r231, 4;
	add.s64 	%rd160, %rd2, %rd159;
	ld.global.f32 	%f168, [%rd160];
	add.s32 	%r232, %r290, %r8;
	mul.wide.u32 	%rd161, %r232, 4;
	add.s64 	%rd162, %rd1, %rd161;
	ld.global.f32 	%f169, [%rd162];
	fma.rn.f32 	%f170, %f168, %f169, %f264;
	add.s32 	%r233, %r231, 1;
	mul.wide.u32 	%rd163, %r233, 4;
	add.s64 	%rd164, %rd2, %rd163;
	ld.global.f32 	%f171, [%rd164];
	add.s32 	%r234, %r232, 1;
	mul.wide.u32 	%rd165, %r234, 4;
	add.s64 	%rd166, %rd1, %rd165;
	ld.global.f32 	%f172, [%rd166];
	fma.rn.f32 	%f173, %f171, %f172, %f170;
	add.s32 	%r235, %r231, 2;
	mul.wide.u32 	%rd167, %r235, 4;
	add.s64 	%rd168, %rd2, %rd167;
	ld.global.f32 	%f174, [%rd168];
	add.s32 	%r236, %r232, 2;
	mul.wide.u32 	%rd169, %r236, 4;
	add.s64 	%rd170, %rd1, %rd169;
	ld.global.f32 	%f175, [%rd170];
	fma.rn.f32 	%f176, %f174, %f175, %f173;
	add.s32 	%r237, %r231, 3;
	mul.wide.u32 	%rd171, %r237, 4;
	add.s64 	%rd172, %rd2, %rd171;
	ld.global.f32 	%f177, [%rd172];
	add.s32 	%r238, %r232, 3;
	mul.wide.u32 	%rd173, %r238, 4;
	add.s64 	%rd174, %rd1, %rd173;
	ld.global.f32 	%f178, [%rd174];
	fma.rn.f32 	%f264, %f177, %f178, %f176;
	add.s32 	%r290, %r290, 4;
$L__BB0_21:
	setp.eq.s32 	%p28, %r59, 0;
	@%p28 bra 	$L__BB0_49;
	setp.eq.s32 	%p29, %r59, 1;
	@%p29 bra 	$L__BB0_24;
	add.s32 	%r239, %r290, %r7;
	mul.wide.u32 	%rd175, %r239, 4;
	add.s64 	%rd176, %rd2, %rd175;
	ld.global.f32 	%f180, [%rd176];
	add.s32 	%r240, %r290, %r8;
	mul.wide.u32 	%rd177, %r240, 4;
	add.s64 	%rd178, %rd1, %rd177;
	ld.global.f32 	%f181, [%rd178];
	fma.rn.f32 	%f182, %f180, %f181, %f264;
	add.s32 	%r241, %r239, 1;
	mul.wide.u32 	%rd179, %r241, 4;
	add.s64 	%rd180, %rd2, %rd179;
	ld.global.f32 	%f183, [%rd180];
	add.s32 	%r242, %r240, 1;
	mul.wide.u32 	%rd181, %r242, 4;
	add.s64 	%rd182, %rd1, %rd181;
	ld.global.f32 	%f184, [%rd182];
	fma.rn.f32 	%f264, %f183, %f184, %f182;
	add.s32 	%r290, %r290, 2;
$L__BB0_24:
	and.b32  	%r243, %r162, 1;
	setp.eq.b32 	%p30, %r243, 1;
	not.pred 	%p31, %p30;
	@%p31 bra 	$L__BB0_49;
	add.s32 	%r244, %r290, %r7;
	mul.wide.u32 	%rd183, %r244, 4;
	add.s64 	%rd184, %rd2, %rd183;
	ld.global.f32 	%f185, [%rd184];
	add.s32 	%r245, %r290, %r8;
	mul.wide.u32 	%rd185, %r245, 4;
	add.s64 	%rd186, %rd1, %rd185;
	ld.global.f32 	%f186, [%rd186];
	fma.rn.f32 	%f264, %f185, %f186, %f264;
	bra.uni 	$L__BB0_49;
$L__BB0_26:
	setp.ne.s16 	%p6, %rs2, 0;
	@%p6 bra 	$L__BB0_38;
	and.b32  	%r64, %r162, 7;
	setp.lt.u32 	%p15, %r162, 8;
	mov.f32 	%f264, 0f00000000;
	mov.b32 	%r310, 0;
	@%p15 bra 	$L__BB0_30;
	and.b32  	%r310, %r162, 2147483640;
	neg.s32 	%r308, %r310;
	add.s32 	%r195, %r2, %r163;
	add.s32 	%r307, %r195, %r1;
	shl.b32 	%r68, %r163, 3;
	shl.b32 	%r196, %r163, 1;
	add.s32 	%r306, %r3, %r196;
	mad.lo.s32 	%r305, %r163, 3, %r3;
	shl.b32 	%r197, %r163, 2;
	add.s32 	%r304, %r3, %r197;
	mad.lo.s32 	%r303, %r163, 5, %r3;
	mad.lo.s32 	%r302, %r163, 6, %r3;
	mad.lo.s32 	%r301, %r163, 7, %r3;
	add.s32 	%r198, %r5, %r161;
	add.s32 	%r299, %r198, %r4;
	shl.b32 	%r76, %r161, 3;
	shl.b32 	%r199, %r161, 1;
	add.s32 	%r298, %r6, %r199;
	mad.lo.s32 	%r297, %r161, 3, %r6;
	shl.b32 	%r200, %r161, 2;
	add.s32 	%r296, %r6, %r200;
	mad.lo.s32 	%r295, %r161, 5, %r6;
	mad.lo.s32 	%r294, %r161, 6, %r6;
	mad.lo.s32 	%r293, %r161, 7, %r6;
	mov.f32 	%f264, 0f00000000;
	mov.u32 	%r292, %r6;
	mov.u32 	%r300, %r3;
$L__BB0_29:
	.pragma "nounroll";
	mul.wide.u32 	%rd67, %r292, 4;
	add.s64 	%rd68, %rd2, %rd67;
	ld.global.f32 	%f98, [%rd68];
	mul.wide.u32 	%rd69, %r300, 4;
	add.s64 	%rd70, %rd1, %rd69;
	ld.global.f32 	%f99, [%rd70];
	fma.rn.f32 	%f100, %f98, %f99, %f264;
	mul.wide.u32 	%rd71, %r299, 4;
	add.s64 	%rd72, %rd2, %rd71;
	ld.global.f32 	%f101, [%rd72];
	mul.wide.u32 	%rd73, %r307, 4;
	add.s64 	%rd74, %rd1, %rd73;
	ld.global.f32 	%f102, [%rd74];
	fma.rn.f32 	%f103, %f101, %f102, %f100;
	mul.wide.u32 	%rd75, %r298, 4;
	add.s64 	%rd76, %rd2, %rd75;
	ld.global.f32 	%f104, [%rd76];
	mul.wide.u32 	%rd77, %r306, 4;
	add.s64 	%rd78, %rd1, %rd77;
	ld.global.f32 	%f105, [%rd78];
	fma.rn.f32 	%f106, %f104, %f105, %f103;
	mul.wide.u32 	%rd79, %r297, 4;
	add.s64 	%rd80, %rd2, %rd79;
	ld.global.f32 	%f107, [%rd80];
	mul.wide.u32 	%rd81, %r305, 4;
	add.s64 	%rd82, %rd1, %rd81;
	ld.global.f32 	%f108, [%rd82];
	fma.rn.f32 	%f109, %f107, %f108, %f106;
	mul.wide.u32 	%rd83, %r296, 4;
	add.s64 	%rd84, %rd2, %rd83;
	ld.global.f32 	%f110, [%rd84];
	mul.wide.u32 	%rd85, %r304, 4;
	add.s64 	%rd86, %rd1, %rd85;
	ld.global.f32 	%f111, [%rd86];
	fma.rn.f32 	%f112, %f110, %f111, %f109;
	mul.wide.u32 	%rd87, %r295, 4;
	add.s64 	%rd88, %rd2, %rd87;
	ld.global.f32 	%f113, [%rd88];
	mul.wide.u32 	%rd89, %r303, 4;
	add.s64 	%rd90, %rd1, %rd89;
	ld.global.f32 	%f114, [%rd90];
	fma.rn.f32 	%f115, %f113, %f114, %f112;
	mul.wide.u32 	%rd91, %r294, 4;
	add.s64 	%rd92, %rd2, %rd91;
	ld.global.f32 	%f116, [%rd92];
	mul.wide.u32 	%rd93, %r302, 4;
	add.s64 	%rd94, %rd1, %rd93;
	ld.global.f32 	%f117, [%rd94];
	fma.rn.f32 	%f118, %f116, %f117, %f115;
	mul.wide.u32 	%rd95, %r293, 4;
	add.s64 	%rd96, %rd2, %rd95;
	ld.global.f32 	%f119, [%rd96];
	mul.wide.u32 	%rd97, %r301, 4;
	add.s64 	%rd98, %rd1, %rd97;
	ld.global.f32 	%f120, [%rd98];
	fma.rn.f32 	%f264, %f119, %f120, %f118;
	add.s32 	%r308, %r308, 8;
	add.s32 	%r307, %r307, %r68;
	add.s32 	%r306, %r306, %r68;
	add.s32 	%r305, %r305, %r68;
	add.s32 	%r304, %r304, %r68;
	add.s32 	%r303, %r303, %r68;
	add.s32 	%r302, %r302, %r68;
	add.s32 	%r301, %r301, %r68;
	add.s32 	%r300, %r300, %r68;
	add.s32 	%r299, %r299, %r76;
	add.s32 	%r298, %r298, %r76;
	add.s32 	%r297, %r297, %r76;
	add.s32 	%r296, %r296, %r76;
	add.s32 	%r295, %r295, %r76;
	add.s32 	%r294, %r294, %r76;
	add.s32 	%r293, %r293, %r76;
	add.s32 	%r292, %r292, %r76;
	setp.ne.s32 	%p16, %r308, 0;
	@%p16 bra 	$L__BB0_29;
$L__BB0_30:
	setp.eq.s32 	%p17, %r64, 0;
	@%p17 bra 	$L__BB0_49;
	and.b32  	%r118, %r162, 3;
	setp.lt.u32 	%p18, %r64, 4;
	@%p18 bra 	$L__BB0_33;
	mad.lo.s32 	%r201, %r310, %r161, %r6;
	mul.wide.u32 	%rd99, %r201, 4;
	add.s64 	%rd100, %rd2, %rd99;
	ld.global.f32 	%f122, [%rd100];
	mad.lo.s32 	%r202, %r310, %r163, %r3;
	mul.wide.u32 	%rd101, %r202, 4;
	add.s64 	%rd102, %rd1, %rd101;
	ld.global.f32 	%f123, [%rd102];
	fma.rn.f32 	%f124, %f122, %f123, %f264;
	add.s32 	%r203, %r201, %r161;
	mul.wide.u32 	%rd103, %r203, 4;
	add.s64 	%rd104, %rd2, %rd103;
	ld.global.f32 	%f125, [%rd104];
	add.s32 	%r204, %r202, %r163;
	mul.wide.u32 	%rd105, %r204, 4;
	add.s64 	%rd106, %rd1, %rd105;
	ld.global.f32 	%f126, [%rd106];
	fma.rn.f32 	%f127, %f125, %f126, %f124;
	add.s32 	%r205, %r203, %r161;
	mul.wide.u32 	%rd107, %r205, 4;
	add.s64 	%rd108, %rd2, %rd107;
	ld.global.f32 	%f128, [%rd108];
	add.s32 	%r206, %r204, %r163;
	mul.wide.u32 	%rd109, %r206, 4;
	add.s64 	%rd110, %rd1, %rd109;
	ld.global.f32 	%f129, [%rd110];
	fma.rn.f32 	%f130, %f128, %f129, %f127;
	add.s32 	%r207, %r205, %r161;
	mul.wide.u32 	%rd111, %r207, 4;
	add.s64 	%rd112, %rd2, %rd111;
	ld.global.f32 	%f131, [%rd112];
	add.s32 	%r208, %r206, %r163;
	mul.wide.u32 	%rd113, %r208, 4;
	add.s64 	%rd114, %rd1, %rd113;
	ld.global.f32 	%f132, [%rd114];
	fma.rn.f32 	%f264, %f131, %f132, %f130;
	add.s32 	%r310, %r310, 4;
$L__BB0_33:
	setp.eq.s32 	%p19, %r118, 0;
	@%p19 bra 	$L__BB0_49;
	setp.eq.s32 	%p20, %r118, 1;
	@%p20 bra 	$L__BB0_36;
	mad.lo.s32 	%r209, %r310, %r161, %r6;
	mul.wide.u32 	%rd115, %r209, 4;
	add.s64 	%rd116, %rd2, %rd115;
	ld.global.f32 	%f134, [%rd116];
	mad.lo.s32 	%r210, %r310, %r163, %r3;
	mul.wide.u32 	%rd117, %r210, 4;
	add.s64 	%rd118, %rd1, %rd117;
	ld.global.f32 	%f135, [%rd118];
	fma.rn.f32 	%f136, %f134, %f135, %f264;
	add.s32 	%r211, %r209, %r161;
	mul.wide.u32 	%rd119, %r211, 4;
	add.s64 	%rd120, %rd2, %rd119;
	ld.global.f32 	%f137, [%rd120];
	add.s32 	%r212, %r210, %r163;
	mul.wide.u32 	%rd121, %r212, 4;
	add.s64 	%rd122, %rd1, %rd121;
	ld.global.f32 	%f138, [%rd122];
	fma.rn.f32 	%f264, %f137, %f138, %f136;
	add.s32 	%r310, %r310, 2;
$L__BB0_36:
	and.b32  	%r213, %r162, 1;
	setp.eq.b32 	%p21, %r213, 1;
	not.pred 	%p22, %p21;
	@%p22 bra 	$L__BB0_49;
	mad.lo.s32 	%r214, %r310, %r161, %r6;
	mul.wide.u32 	%rd123, %r214, 4;
	add.s64 	%rd124, %rd2, %rd123;
	ld.global.f32 	%f139, [%rd124];
	mad.lo.s32 	%r215, %r310, %r163, %r3;
	mul.wide.u32 	%rd125, %r215, 4;
	add.s64 	%rd126, %rd1, %rd125;
	ld.global.f32 	%f140, [%rd126];
	fma.rn.f32 	%f264, %f139, %f140, %f264;
	bra.uni 	$L__BB0_49;
$L__BB0_38:
	and.b32  	%r123, %r162, 7;
	setp.lt.u32 	%p7, %r162, 8;
	mov.f32 	%f264, 0f00000000;
	mov.b32 	%r323, 0;
	@%p7 bra 	$L__BB0_41;
	and.b32  	%r323, %r162, 2147483640;
	neg.s32 	%r321, %r323;
	add.s32 	%r169, %r5, %r161;
	add.s32 	%r320, %r169, %r4;
	shl.b32 	%r127, %r161, 3;
	shl.b32 	%r170, %r161, 1;
	add.s32 	%r319, %r6, %r170;
	mad.lo.s32 	%r318, %r161, 3, %r6;
	shl.b32 	%r171, %r161, 2;
	add.s32 	%r317, %r6, %r171;
	mad.lo.s32 	%r316, %r161, 5, %r6;
	mad.lo.s32 	%r315, %r161, 6, %r6;
	mad.lo.s32 	%r314, %r161, 7, %r6;
	add.s32 	%r312, %r8, 3;
	mov.f32 	%f264, 0f00000000;
	mov.u32 	%r313, %r6;
$L__BB0_40:
	.pragma "nounroll";
	mul.wide.u32 	%rd7, %r313, 4;
	add.s64 	%rd8, %rd2, %rd7;
	ld.global.f32 	%f52, [%rd8];
	add.s32 	%r172, %r312, -3;
	mul.wide.u32 	%rd9, %r172, 4;
	add.s64 	%rd10, %rd1, %rd9;
	ld.global.f32 	%f53, [%rd10];
	fma.rn.f32 	%f54, %f52, %f53, %f264;
	mul.wide.u32 	%rd11, %r320, 4;
	add.s64 	%rd12, %rd2, %rd11;
	ld.global.f32 	%f55, [%rd12];
	add.s32 	%r173, %r312, -2;
	mul.wide.u32 	%rd13, %r173, 4;
	add.s64 	%rd14, %rd1, %rd13;
	ld.global.f32 	%f56, [%rd14];
	fma.rn.f32 	%f57, %f55, %f56, %f54;
	mul.wide.u32 	%rd15, %r319, 4;
	add.s64 	%rd16, %rd2, %rd15;
	ld.global.f32 	%f58, [%rd16];
	add.s32 	%r174, %r312, -1;
	mul.wide.u32 	%rd17, %r174, 4;
	add.s64 	%rd18, %rd1, %rd17;
	ld.global.f32 	%f59, [%rd18];
	fma.rn.f32 	%f60, %f58, %f59, %f57;
	mul.wide.u32 	%rd19, %r318, 4;
	add.s64 	%rd20, %rd2, %rd19;
	ld.global.f32 	%f61, [%rd20];
	add.s32 	%r175, %r312, 4;
	mul.wide.u32 	%rd21, %r312, 4;
	add.s64 	%rd22, %rd1, %rd21;
	ld.global.f32 	%f62, [%rd22];
	fma.rn.f32 	%f63, %f61, %f62, %f60;
	mul.wide.u32 	%rd23, %r317, 4;
	add.s64 	%rd24, %rd2, %rd23;
	ld.global.f32 	%f64, [%rd24];
	add.s32 	%r176, %r312, 1;
	mul.wide.u32 	%rd25, %r176, 4;
	add.s64 	%rd26, %rd1, %rd25;
	ld.global.f32 	%f65, [%rd26];
	fma.rn.f32 	%f66, %f64, %f65, %f63;
	mul.wide.u32 	%rd27, %r316, 4;
	add.s64 	%rd28, %rd2, %rd27;
	ld.global.f32 	%f67, [%rd28];
	add.s32 	%r177, %r312, 2;
	mul.wide.u32 	%rd29, %r177, 4;
	add.s64 	%rd30, %rd1, %rd29;
	ld.global.f32 	%f68, [%rd30];
	fma.rn.f32 	%f69, %f67, %f68, %f66;
	mul.wide.u32 	%rd31, %r315, 4;
	add.s64 	%rd32, %rd2, %rd31;
	ld.global.f32 	%f70, [%rd32];
	add.s32 	%r178, %r312, 3;
	mul.wide.u32 	%rd33, %r178, 4;
	add.s64 	%rd34, %rd1, %rd33;
	ld.global.f32 	%f71, [%rd34];
	fma.rn.f32 	%f72, %f70, %f71, %f69;
	mul.wide.u32 	%rd35, %r314, 4;
	add.s64 	%rd36, %rd2, %rd35;
	ld.global.f32 	%f73, [%rd36];
	mul.wide.u32 	%rd37, %r175, 4;
	add.s64 	%rd38, %rd1, %rd37;
	ld.global.f32 	%f74, [%rd38];
	fma.rn.f32 	%f264, %f73, %f74, %f72;
	add.s32 	%r321, %r321, 8;
	add.s32 	%r320, %r320, %r127;
	add.s32 	%r319, %r319, %r127;
	add.s32 	%r318, %r318, %r127;
	add.s32 	%r317, %r317, %r127;
	add.s32 	%r316, %r316, %r127;
	add.s32 	%r315, %r315, %r127;
	add.s32 	%r314, %r314, %r127;
	add.s32 	%r313, %r313, %r127;
	add.s32 	%r312, %r312, 8;
	setp.ne.s32 	%p8, %r321, 0;
	@%p8 bra 	$L__BB0_40;
$L__BB0_41:
	setp.eq.s32 	%p9, %r123, 0;
	@%p9 bra 	$L__BB0_49;
	and.b32  	%r156, %r162, 3;
	setp.lt.u32 	%p10, %r123, 4;
	@%p10 bra 	$L__BB0_44;
	mad.lo.s32 	%r179, %r323, %r161, %r6;
	mul.wide.u32 	%rd39, %r179, 4;
	add.s64 	%rd40, %rd2, %rd39;
	ld.global.f32 	%f76, [%rd40];
	add.s32 	%r180, %r323, %r8;
	mul.wide.u32 	%rd41, %r180, 4;
	add.s64 	%rd42, %rd1, %rd41;
	ld.global.f32 	%f77, [%rd42];
	fma.rn.f32 	%f78, %f76, %f77, %f264;
	add.s32 	%r181, %r179, %r161;
	mul.wide.u32 	%rd43, %r181, 4;
	add.s64 	%rd44, %rd2, %rd43;
	ld.global.f32 	%f79, [%rd44];
	add.s32 	%r182, %r180, 1;
	mul.wide.u32 	%rd45, %r182, 4;
	add.s64 	%rd46, %rd1, %rd45;
	ld.global.f32 	%f80, [%rd46];
	fma.rn.f32 	%f81, %f79, %f80, %f78;
	add.s32 	%r183, %r181, %r161;
	mul.wide.u32 	%rd47, %r183, 4;
	add.s64 	%rd48, %rd2, %rd47;
	ld.global.f32 	%f82, [%rd48];
	add.s32 	%r184, %r180, 2;
	mul.wide.u32 	%rd49, %r184, 4;
	add.s64 	%rd50, %rd1, %rd49;
	ld.global.f32 	%f83, [%rd50];
	fma.rn.f32 	%f84, %f82, %f83, %f81;
	add.s32 	%r185, %r183, %r161;
	mul.wide.u32 	%rd51, %r185, 4;
	add.s64 	%rd52, %rd2, %rd51;
	ld.global.f32 	%f85, [%rd52];
	add.s32 	%r186, %r180, 3;
	mul.wide.u32 	%rd53, %r186, 4;
	add.s64 	%rd54, %rd1, %rd53;
	ld.global.f32 	%f86, [%rd54];
	fma.rn.f32 	%f264, %f85, %f86, %f84;
	add.s32 	%r323, %r323, 4;
$L__BB0_44:
	setp.eq.s32 	%p11, %r156, 0;
	@%p11 bra 	$L__BB0_49;
	setp.eq.s32 	%p12, %r156, 1;
	@%p12 bra 	$L__BB0_47;
	mad.lo.s32 	%r187, %r323, %r161, %r6;
	mul.wide.u32 	%rd55, %r187, 4;
	add.s64 	%rd56, %rd2, %rd55;
	ld.global.f32 	%f88, [%rd56];
	add.s32 	%r188, %r323, %r8;
	mul.wide.u32 	%rd57, %r188, 4;
	add.s64 	%rd58, %rd1, %rd57;
	ld.global.f32 	%f89, [%rd58];
	fma.rn.f32 	%f90, %f88, %f89, %f264;
	add.s32 	%r189, %r187, %r161;
	mul.wide.u32 	%rd59, %r189, 4;
	add.s64 	%rd60, %rd2, %rd59;
	ld.global.f32 	%f91, [%rd60];
	add.s32 	%r190, %r188, 1;
	mul.wide.u32 	%rd61, %r190, 4;
	add.s64 	%rd62, %rd1, %rd61;
	ld.global.f32 	%f92, [%rd62];
	fma.rn.f32 	%f264, %f91, %f92, %f90;
	add.s32 	%r323, %r323, 2;
$L__BB0_47:
	and.b32  	%r191, %r162, 1;
	setp.eq.b32 	%p13, %r191, 1;
	not.pred 	%p14, %p13;
	@%p14 bra 	$L__BB0_49;
	mad.lo.s32 	%r192, %r323, %r161, %r6;
	mul.wide.u32 	%rd63, %r192, 4;
	add.s64 	%rd64, %rd2, %rd63;
	ld.global.f32 	%f93, [%rd64];
	add.s32 	%r193, %r323, %r8;
	mul.wide.u32 	%rd65, %r193, 4;
	add.s64 	%rd66, %rd1, %rd65;
	ld.global.f32 	%f94, [%rd66];
	fma.rn.f32 	%f264, %f93, %f94, %f264;
$L__BB0_49:
	ld.param.u64 	%rd253, [_Z17gemm_kernel_naivePKfS0_S0_Pfiiibbff_param_2];
	cvta.to.global.u64 	%rd247, %rd253;
	mul.wide.u32 	%rd248, %r3, 4;
	add.s64 	%rd249, %rd247, %rd248;
	ld.global.f32 	%f233, [%rd249];
	mul.f32 	%f234, %f47, %f233;
	fma.rn.f32 	%f235, %f46, %f264, %f234;
	mad.lo.s32 	%r272, %r163, %r6, %r3;
	cvta.to.global.u64 	%rd250, %rd4;
	mul.wide.u32 	%rd251, %r272, 4;
	add.s64 	%rd252, %rd250, %rd251;
	st.global.f32 	[%rd252], %f235;
$L__BB0_50:
	ret;

}
	// .globl	_Z17gemm_kernel_tiledILj16EEvPKfS1_S1_Pfiiibbff
.visible .entry _Z17gemm_kernel_tiledILj16EEvPKfS1_S1_Pfiiibbff(
	.param .u64 .ptr .align 1 _Z17gemm_kernel_tiledILj16EEvPKfS1_S1_Pfiiibbff_param_0,
	.param .u64 .ptr .align 1 _Z17gemm_kernel_tiledILj16EEvPKfS1_S1_Pfiiibbff_param_1,
	.param .u64 .ptr .align 1 _Z17gemm_kernel_tiledILj16EEvPKfS1_S1_Pfiiibbff_param_2,
	.param .u64 .ptr .align 1 _Z17gemm_kernel_tiledILj16EEvPKfS1_S1_Pfiiibbff_param_3,
	.param .u32 _Z17gemm_kernel_tiledILj16EEvPKfS1_S1_Pfiiibbff_param_4,
	.param .u32 _Z17gemm_kernel_tiledILj16EEvPKfS1_S1_Pfiiibbff_param_5,
	.param .u32 _Z17gemm_kernel_tiledILj16EEvPKfS1_S1_Pfiiibbff_param_6,
	.param .u8 _Z17gemm_kernel_tiledILj16EEvPKfS1_S1_Pfiiibbff_param_7,
	.param .u8 _Z17gemm_kernel_tiledILj16EEvPKfS1_S1_Pfiiibbff_param_8,
	.param .f32 _Z17gemm_kernel_tiledILj16EEvPKfS1_S1_Pfiiibbff_param_9,
	.param .f32 _Z17gemm_kernel_tiledILj16EEvPKfS1_S1_Pfiiibbff_param_10
)
{
	.reg .pred 	%p<14>;
	.reg .b16 	%rs<3>;
	.reg .b32 	%r<53>;
	.reg .b32 	%f<70>;
	.reg .b64 	%rd<23>;
	// demoted variable
	.shared .align 4 .b8 _ZZ17gemm_kernel_tiledILj16EEvPKfS1_S1_PfiiibbffE2As[1024];
	// demoted variable
	.shared .align 4 .b8 _ZZ17gemm_kernel_tiledILj16EEvPKfS1_S1_PfiiibbffE2Bs[1024];
	ld.param.u64 	%rd5, [_Z17gemm_kernel_tiledILj16EEvPKfS1_S1_Pfiiibbff_param_0];
	ld.param.u64 	%rd6, [_Z17gemm_kernel_tiledILj16EEvPKfS1_S1_Pfiiibbff_param_1];
	ld.param.u32 	%r33, [_Z17gemm_kernel_tiledILj16EEvPKfS1_S1_Pfiiibbff_param_4];
	ld.param.u32 	%r34, [_Z17gemm_kernel_tiledILj16EEvPKfS1_S1_Pfiiibbff_param_5];
	ld.param.u32 	%r35, [_Z17gemm_kernel_tiledILj16EEvPKfS1_S1_Pfiiibbff_param_6];
	ld.param.s8 	%rs1, [_Z17gemm_kernel_tiledILj16EEvPKfS1_S1_Pfiiibbff_param_7];
	ld.param.s8 	%rs2, [_Z17gemm_kernel_tiledILj16EEvPKfS1_S1_Pfiiibbff_param_8];
	ld.param.f32 	%f10, [_Z17gemm_kernel_tiledILj16EEvPKfS1_S1_Pfiiibbff_param_9];
	ld.param.f32 	%f11, [_Z17gemm_kernel_tiledILj16EEvPKfS1_S1_Pfiiibbff_param_10];
	cvta.to.global.u64 	%rd1, %rd6;
	cvta.to.global.u64 	%rd2, %rd5;
	mov.u32 	%r36, %ctaid.x;
	mov.u32 	%r37, %ctaid.y;
	mov.u32 	%r46, %tid.x;
	mov.u32 	%r49, %tid.y;
	shl.b32 	%r3, %r37, 4;
	add.s32 	%r4, %r3, %r49;
	shl.b32 	%r5, %r36, 4;
	add.s32 	%r6, %r5, %r46;
	add.s32 	%r7, %r34, 15;
	setp.lt.u32 	%p1, %r7, 16;
	mov.f32 	%f69, 0f00000000;
	@%p1 bra 	$L__BB1_11;
	shl.b32 	%r38, %r49, 6;
	mov.u32 	%r39, _ZZ17gemm_kernel_tiledILj16EEvPKfS1_S1_PfiiibbffE2As;
	add.s32 	%r8, %r39, %r38;
	shl.b32 	%r40, %r46, 2;
	add.s32 	%r9, %r8, %r40;
	mov.u32 	%r41, _ZZ17gemm_kernel_tiledILj16EEvPKfS1_S1_PfiiibbffE2Bs;
	add.s32 	%r11, %r41, %r40;
	add.s32 	%r10, %r11, %r38;
	shr.u32 	%r42, %r7, 4;
	neg.s32 	%r52, %r42;
	mad.lo.s32 	%r43, %r49, %r35, %r46;
	add.s32 	%r51, %r43, %r5;
	shl.b32 	%r14, %r35, 4;
	mad.lo.s32 	%r50, %r34, %r6, %r49;
	mad.lo.s32 	%r48, %r34, %r4, %r46;
	mad.lo.s32 	%r44, %r46, %r33, %r49;
	add.s32 	%r47, %r44, %r3;
	shl.b32 	%r18, %r33, 4;
	mov.f32 	%f69, 0f00000000;
$L__BB1_2:
	setp.ge.s32 	%p2, %r4, %r33;
	setp.ge.u32 	%p3, %r46, %r34;
	mov.f32 	%f67, 0f00000000;
	or.pred  	%p4, %p2, %p3;
	@%p4 bra 	$L__BB1_6;
	setp.eq.s16 	%p5, %rs1, 0;
	@%p5 bra 	$L__BB1_5;
	mul.wide.u32 	%rd7, %r47, 4;
	add.s64 	%rd8, %rd2, %rd7;
	ld.global.f32 	%f67, [%rd8];
	bra.uni 	$L__BB1_6;
$L__BB1_5:
	mul.wide.u32 	%rd9, %r48, 4;
	add.s64 	%rd10, %rd2, %rd9;
	ld.global.f32 	%f67, [%rd10];
$L__BB1_6:
	setp.ge.s32 	%p6, %r6, %r35;
	st.shared.f32 	[%r9], %f67;
	setp.ge.u32 	%p7, %r49, %r34;
	mov.f32 	%f68, 0f00000000;
	or.pred  	%p8, %p6, %p7;
	@%p8 bra 	$L__BB1_10;
	setp.eq.s16 	%p9, %rs2, 0;
	@%p9 bra 	$L__BB1_9;
	mul.wide.u32 	%rd11, %r50, 4;
	add.s64 	%rd12, %rd1, %rd11;
	ld.global.f32 	%f68, [%rd12];
	bra.uni 	$L__BB1_10;
$L__BB1_9:
	mul.wide.u32 	%rd13, %r51, 4;
	add.s64 	%rd14, %rd1, %rd13;
	ld.global.f32 	%f68, [%rd14];
$L__BB1_10:
	st.shared.f32 	[%r10], %f68;
	bar.sync 	0;
	ld.shared.f32 	%f16, [%r8];
	ld.shared.f32 	%f17, [%r11];
	fma.rn.f32 	%f18, %f16, %f17, %f69;
	ld.shared.f32 	%f19, [%r8+4];
	ld.shared.f32 	%f20, [%r11+64];
	fma.rn.f32 	%f21, %f19, %f20, %f18;
	ld.shared.f32 	%f22, [%r8+8];
	ld.shared.f32 	%f23, [%r11+128];
	fma.rn.f32 	%f24, %f22, %f23, %f21;
	ld.shared.f32 	%f25, [%r8+12];
	ld.shared.f32 	%f26, [%r11+192];
	fma.rn.f32 	%f27, %f25, %f26, %f24;
	ld.shared.f32 	%f28, [%r8+16];
	ld.shared.f32 	%f29, [%r11+256];
	fma.rn.f32 	%f30, %f28, %f29, %f27;
	ld.shared.f32 	%f31, [%r8+20];
	ld.shared.f32 	%f32, [%r11+320];
	fma.rn.f32 	%f33, %f31, %f32, %f30;
	ld.shared.f32 	%f34, [%r8+24];
	ld.shared.f32 	%f35, [%r11+384];
	fma.rn.f32 	%f36, %f34, %f35, %f33;
	ld.shared.f32 	%f37, [%r8+28];
	ld.shared.f32 	%f38, [%r11+448];
	fma.rn.f32 	%f39, %f37, %f38, %f36;
	ld.shared.f32 	%f40, [%r8+32];
	ld.shared.f32 	%f41, [%r11+512];
	fma.rn.f32 	%f42, %f40, %f41, %f39;
	ld.shared.f32 	%f43, [%r8+36];
	ld.shared.f32 	%f44, [%r11+576];
	fma.rn.f32 	%f45, %f43, %f44, %f42;
	ld.shared.f32 	%f46, [%r8+40];
	ld.shared.f32 	%f47, [%r11+640];
	fma.rn.f32 	%f48, %f46, %f47, %f45;
	ld.shared.f32 	%f49, [%r8+44];
	ld.shared.f32 	%f50, [%r11+704];
	fma.rn.f32 	%f51, %f49, %f50, %f48;
	ld.shared.f32 	%f52, [%r8+48];
	ld.shared.f32 	%f53, [%r11+768];
	fma.rn.f32 	%f54, %f52, %f53, %f51;
	ld.shared.f32 	%f55, [%r8+52];
	ld.shared.f32 	%f56, [%r11+832];
	fma.rn.f32 	%f57, %f55, %f56, %f54;
	ld.shared.f32 	%f58, [%r8+56];
	ld.shared.f32 	%f59, [%r11+896];
	fma.rn.f32 	%f60, %f58, %f59, %f57;
	ld.shared.f32 	%f61, [%r8+60];
	ld.shared.f32 	%f62, [%r11+960];
	fma.rn.f32 	%f69, %f61, %f62, %f60;
	bar.sync 	0;
	add.s32 	%r52, %r52, 1;
	setp.ne.s32 	%p10, %r52, 0;
	add.s32 	%r51, %r51, %r14;
	add.s32 	%r50, %r50, 16;
	add.s32 	%r49, %r49, 16;
	add.s32 	%r48, %r48, 16;
	add.s32 	%r47, %r47, %r18;
	add.s32 	%r46, %r46, 16;
	@%p10 bra 	$L__BB1_2;
$L__BB1_11:
	setp.ge.s32 	%p11, %r4, %r33;
	setp.ge.s32 	%p12, %r6, %r35;
	or.pred  	%p13, %p11, %p12;
	@%p13 bra 	$L__BB1_13;
	ld.param.u64 	%rd22, [_Z17gemm_kernel_tiledILj16EEvPKfS1_S1_Pfiiibbff_param_3];
	ld.param.u64 	%rd21, [_Z17gemm_kernel_tiledILj16EEvPKfS1_S1_Pfiiibbff_param_2];
	cvta.to.global.u64 	%rd15, %rd21;
	mul.wide.s32 	%rd16, %r6, 4;
	add.s64 	%rd17, %rd15, %rd16;
	ld.global.f32 	%f63, [%rd17];
	mul.f32 	%f64, %f11, %f63;
	fma.rn.f32 	%f65, %f10, %f69, %f64;
	mad.lo.s32 	%r45, %r35, %r4, %r6;
	cvta.to.global.u64 	%rd18, %rd22;
	mul.wide.s32 	%rd19, %r45, 4;
	add.s64 	%rd20, %rd18, %rd19;
	st.global.f32 	[%rd20], %f65;
$L__BB1_13:
	ret;

}
	// .globl	_Z20gemm_kernel_tiled_1DILj16EEvPKfS1_S1_Pfiiibbff
.visible .entry _Z20gemm_kernel_tiled_1DILj16EEvPKfS1_S1_Pfiiibbff(
	.param .u64 .ptr .align 1 _Z20gemm_kernel_tiled_1DILj16EEvPKfS1_S1_Pfiiibbff_param_0,
	.param .u64 .ptr .align 1 _Z20gemm_kernel_tiled_1DILj16EEvPKfS1_S1_Pfiiibbff_param_1,
	.param .u64 .ptr .align 1 _Z20gemm_kernel_tiled_1DILj16EEvPKfS1_S1_Pfiiibbff_param_2,
	.param .u64 .ptr .align 1 _Z20gemm_kernel_tiled_1DILj16EEvPKfS1_S1_Pfiiibbff_param_3,
	.param .u32 _Z20gemm_kernel_tiled_1DILj16EEvPKfS1_S1_Pfiiibbff_param_4,
	.param .u32 _Z20gemm_kernel_tiled_1DILj16EEvPKfS1_S1_Pfiiibbff_param_5,
	.param .u32 _Z20gemm_kernel_tiled_1DILj16EEvPKfS1_S1_Pfiiibbff_param_6,
	.param .u8 _Z20gemm_kernel_tiled_1DILj16EEvPKfS1_S1_Pfiiibbff_param_7,
	.param .u8 _Z20gemm_kernel_tiled_1DILj16EEvPKfS1_S1_Pfiiibbff_param_8,
	.param .f32 _Z20gemm_kernel_tiled_1DILj16EEvPKfS1_S1_Pfiiibbff_param_9,
	.param .f32 _Z20gemm_kernel_tiled_1DILj16EEvPKfS1_S1_Pfiiibbff_param_10
)
{
	.reg .pred 	%p<14>;
	.reg .b16 	%rs<3>;
	.reg .b32 	%r<54>;
	.reg .b32 	%f<70>;
	.reg .b64 	%rd<23>;
	// demoted variable
	.shared .align 4 .b8 _ZZ20gemm_kernel_tiled_1DILj16EEvPKfS1_S1_PfiiibbffE2As[1024];
	// demoted variable
	.shared .align 4 .b8 _ZZ20gemm_kernel_tiled_1DILj16EEvPKfS1_S1_PfiiibbffE2Bs[1024];
	ld.param.u64 	%rd5, [_Z20gemm_kernel_tiled_1DILj16EEvPKfS1_S1_Pfiiibbff_param_0];
	ld.param.u64 	%rd6, [_Z20gemm_kernel_tiled_1DILj16EEvPKfS1_S1_Pfiiibbff_param_1];
	ld.param.u32 	%r33, [_Z20gemm_kernel_tiled_1DILj16EEvPKfS1_S1_Pfiiibbff_param_4];
	ld.param.u32 	%r34, [_Z20gemm_kernel_tiled_1DILj16EEvPKfS1_S1_Pfiiibbff_param_5];
	ld.param.u32 	%r35, [_Z20gemm_kernel_tiled_1DILj16EEvPKfS1_S1_Pfiiibbff_param_6];
	ld.param.s8 	%rs1, [_Z20gemm_kernel_tiled_1DILj16EEvPKfS1_S1_Pfiiibbff_param_7];
	ld.param.s8 	%rs2, [_Z20gemm_kernel_tiled_1DILj16EEvPKfS1_S1_Pfiiibbff_param_8];
	ld.param.f32 	%f10, [_Z20gemm_kernel_tiled_1DILj16EEvPKfS1_S1_Pfiiibbff_param_9];
	ld.param.f32 	%f11, [_Z20gemm_kernel_tiled_1DILj16EEvPKfS1_S1_Pfiiibbff_param_10];
	cvta.to.global.u64 	%rd1, %rd6;
	cvta.to.global.u64 	%rd2, %rd5;
	mov.u32 	%r36, %ctaid.x;
	mov.u32 	%r37, %ctaid.y;
	mov.u32 	%r38, %tid.x;
	and.b32  	%r47, %r38, 15;
	shr.u32 	%r50, %r38, 4;
	shl.b32 	%r3, %r37, 4;
	add.s32 	%r4, %r3, %r50;
	shl.b32 	%r5, %r36, 4;
	or.b32  	%r6, %r5, %r47;
	add.s32 	%r7, %r34, 15;
	setp.lt.u32 	%p1, %r7, 16;
	mov.f32 	%f69, 0f00000000;
	@%p1 bra 	$L__BB2_11;
	shl.b32 	%r39, %r50, 6;
	mov.u32 	%r40, _ZZ20gemm_kernel_tiled_1DILj16EEvPKfS1_S1_PfiiibbffE2As;
	add.s32 	%r8, %r40, %r39;
	shl.b32 	%r41, %r47, 2;
	add.s32 	%r9, %r8, %r41;
	mov.u32 	%r42, _ZZ20gemm_kernel_tiled_1DILj16EEvPKfS1_S1_PfiiibbffE2Bs;
	add.s32 	%r11, %r42, %r41;
	add.s32 	%r10, %r11, %r39;
	shr.u32 	%r43, %r7, 4;
	neg.s32 	%r53, %r43;
	mad.lo.s32 	%r44, %r35, %r50, %r5;
	add.s32 	%r52, %r44, %r47;
	shl.b32 	%r14, %r35, 4;
	mad.lo.s32 	%r51, %r34, %r6, %r50;
	mad.lo.s32 	%r49, %r34, %r4, %r47;
	mad.lo.s32 	%r45, %r33, %r47, %r50;
	add.s32 	%r48, %r45, %r3;
	shl.b32 	%r18, %r33, 4;
	mov.f32 	%f69, 0f00000000;
$L__BB2_2:
	setp.ge.s32 	%p2, %r4, %r33;
	setp.ge.u32 	%p3, %r47, %r34;
	mov.f32 	%f67, 0f00000000;
	or.pred  	%p4, %p2, %p3;
	@%p4 bra 	$L__BB2_6;
	setp.eq.s16 	%p5, %rs1, 0;
	@%p5 bra 	$L__BB2_5;
	mul.wide.u32 	%rd7, %r48, 4;
	add.s64 	%rd8, %rd2, %rd7;
	ld.global.f32 	%f67, [%rd8];
	bra.uni 	$L__BB2_6;
$L__BB2_5:
	mul.wide.u32 	%rd9, %r49, 4;
	add.s64 	%rd10, %rd2, %rd9;
	ld.global.f32 	%f67, [%rd10];
$L__BB2_6:
	setp.ge.s32 	%p6, %r6, %r35;
	st.shared.f32 	[%r9], %f67;
	setp.ge.u32 	%p7, %r50, %r34;
	mov.f32 	%f68, 0f00000000;
	or.pred  	%p8, %p7, %p6;
	@%p8 bra 	$L__BB2_10;
	setp.eq.s16 	%p9, %rs2, 0;
	@%p9 bra 	$L__BB2_9;
	mul.wide.u32 	%rd11, %r51, 4;
	add.s64 	%rd12, %rd1, %rd11;
	ld.global.f32 	%f68, [%rd12];
	bra.uni 	$L__BB2_10;
$L__BB2_9:
	mul.wide.u32 	%rd13, %r52, 4;
	add.s64 	%rd14, %rd1, %rd13;
	ld.global.f32 	%f68, [%rd14];
$L__BB2_10:
	st.shared.f32 	[%r10], %f68;
	bar.sync 	0;
	ld.shared.f32 	%f16, [%r8];
	ld.shared.f32 	%f17, [%r11];
	fma.rn.f32 	%f18, %f16, %f17, %f69;
	ld.shared.f32 	%f19, [%r8+4];
	ld.shared.f32 	%f20, [%r11+64];
	fma.rn.f32 	%f21, %f19, %f20, %f18;
	ld.shared.f32 	%f22, [%r8+8];
	ld.shared.f32 	%f23, [%r11+128];
	fma.rn.f32 	%f24, %f22, %f23, %f21;
	ld.shared.f32 	%f25, [%r8+12];
	ld.shared.f32 	%f26, [%r11+192];
	fma.rn.f32 	%f27, %f25, %f26, %f24;
	ld.shared.f32 	%f28, [%r8+16];
	ld.shared.f32 	%f29, [%r11+256];
	fma.rn.f32 	%f30, %f28, %f29, %f27;
	ld.shared.f32 	%f31, [%r8+20];
	ld.shared.f32 	%f32, [%r11+320];
	fma.rn.f32 	%f33, %f31, %f32, %f30;
	ld.shared.f32 	%f34, [%r8+24];
	ld.shared.f32 	%f35, [%r11+384];
	fma.rn.f32 	%f36, %f34, %f35, %f33;
	ld.shared.f32 	%f37, [%r8+28];
	ld.shared.f32 	%f38, [%r11+448];
	fma.rn.f32 	%f39, %f37, %f38, %f36;
	ld.shared.f32 	%f40, [%r8+32];
	ld.shared.f32 	%f41, [%r11+512];
	fma.rn.f32 	%f42, %f40, %f41, %f39;
	ld.shared.f32 	%f43, [%r8+36];
	ld.shared.f32 	%f44, [%r11+576];
	fma.rn.f32 	%f45, %f43, %f44, %f42;
	ld.shared.f32 	%f46, [%r8+40];
	ld.shared.f32 	%f47, [%r11+640];
	fma.rn.f32 	%f48, %f46, %f47, %f45;
	ld.shared.f32 	%f49, [%r8+44];
	ld.shared.f32 	%f50, [%r11+704];
	fma.rn.f32 	%f51, %f49, %f50, %f48;
	ld.shared.f32 	%f52, [%r8+48];
	ld.shared.f32 	%f53, [%r11+768];
	fma.rn.f32 	%f54, %f52, %f53, %f51;
	ld.shared.f32 	%f55, [%r8+52];
	ld.shared.f32 	%f56, [%r11+832];
	fma.rn.f32 	%f57, %f55, %f56, %f54;
	ld.shared.f32 	%f58, [%r8+56];
	ld.shared.f32 	%f59, [%r11+896];
	fma.rn.f32 	%f60, %f58, %f59, %f57;
	ld.shared.f32 	%f61, [%r8+60];
	ld.shared.f32 	%f62, [%r11+960];
	fma.rn.f32 	%f69, %f61, %f62, %f60;
	bar.sync 	0;
	add.s32 	%r53, %r53, 1;
	setp.ne.s32 	%p10, %r53, 0;
	add.s32 	%r52, %r52, %r14;
	add.s32 	%r51, %r51, 16;
	add.s32 	%r50, %r50, 16;
	add.s32 	%r49, %r49, 16;
	add.s32 	%r48, %r48, %r18;
	add.s32 	%r47, %r47, 16;
	@%p10 bra 	$L__BB2_2;
$L__BB2_11:
	setp.ge.s32 	%p11, %r4, %r33;
	setp.ge.s32 	%p12, %r6, %r35;
	or.pred  	%p13, %p11, %p12;
	@%p13 bra 	$L__BB2_13;
	ld.param.u64 	%rd22, [_Z20gemm_kernel_tiled_1DILj16EEvPKfS1_S1_Pfiiibbff_param_3];
	ld.param.u64 	%rd21, [_Z20gemm_kernel_tiled_1DILj16EEvPKfS1_S1_Pfiiibbff_param_2];
	cvta.to.global.u64 	%rd15, %rd21;
	mul.wide.s32 	%rd16, %r6, 4;
	add.s64 	%rd17, %rd15, %rd16;
	ld.global.f32 	%f63, [%rd17];
	mul.f32 	%f64, %f11, %f63;
	fma.rn.f32 	%f65, %f10, %f69, %f64;
	mad.lo.s32 	%r46, %r35, %r4, %r6;
	cvta.to.global.u64 	%rd18, %rd22;
	mul.wide.s32 	%rd19, %r46, 4;
	add.s64 	%rd20, %rd18, %rd19;
	st.global.f32 	[%rd20], %f65;
$L__BB2_13:
	ret;

}
	// .globl	_Z35gemm_kernel_tiled_1D_blocktiling_nnILi64ELi8ELi64ELi8EEvPKfS1_S1_Pfiiiff
.visible .entry _Z35gemm_kernel_tiled_1D_blocktiling_nnILi64ELi8ELi64ELi8EEvPKfS1_S1_Pfiiiff(
	.param .u64 .ptr .align 1 _Z35gemm_kernel_tiled_1D_blocktiling_nnILi64ELi8ELi64ELi8EEvPKfS1_S1_Pfiiiff_param_0,
	.param .u64 .ptr .align 1 _Z35gemm_kernel_tiled_1D_blocktiling_nnILi64ELi8ELi64ELi8EEvPKfS1_S1_Pfiiiff_param_1,
	.param .u64 .ptr .align 1 _Z35gemm_kernel_tiled_1D_blocktiling_nnILi64ELi8ELi64ELi8EEvPKfS1_S1_Pfiiiff_param_2,
	.param .u64 .ptr .align 1 _Z35gemm_kernel_tiled_1D_blocktiling_nnILi64ELi8ELi64ELi8EEvPKfS1_S1_Pfiiiff_param_3,
	.param .u32 _Z35gemm_kernel_tiled_1D_blocktiling_nnILi64ELi8ELi64ELi8EEvPKfS1_S1_Pfiiiff_param_4,
	.param .u32 _Z35gemm_kernel_tiled_1D_blocktiling_nnILi64ELi8ELi64ELi8EEvPKfS1_S1_Pfiiiff_param_5,
	.param .u32 _Z35gemm_kernel_tiled_1D_blocktiling_nnILi64ELi8ELi64ELi8EEvPKfS1_S1_Pfiiiff_param_6,
	.param .f32 _Z35gemm_kernel_tiled_1D_blocktiling_nnILi64ELi8ELi64ELi8EEvPKfS1_S1_Pfiiiff_param_7,
	.param .f32 _Z35gemm_kernel_tiled_1D_blocktiling_nnILi64ELi8ELi64ELi8EEvPKfS1_S1_Pfiiiff_param_8
)
{
	.reg .pred 	%p<38>;
	.reg .b32 	%r<70>;
	.reg .b32 	%f<205>;
	.reg .b64 	%rd<42>;
	// demoted variable
	.shared .align 4 .b8 _ZZ35gemm_kernel_tiled_1D_blocktiling_nnILi64ELi8ELi64ELi8EEvPKfS1_S1_PfiiiffE2As[2048];
	// demoted variable
	.shared .align 4 .b8 _ZZ35gemm_kernel_tiled_1D_blocktiling_nnILi64ELi8ELi64ELi8EEvPKfS1_S1_PfiiiffE2Bs[2048];
	ld.param.u64 	%rd6, [_Z35gemm_kernel_tiled_1D_blocktiling_nnILi64ELi8ELi64ELi8EEvPKfS1_S1_Pfiiiff_param_3];
	ld.param.u32 	%r33, [_Z35gemm_kernel_tiled_1D_blocktiling_nnILi64ELi8ELi64ELi8EEvPKfS1_S1_Pfiiiff_param_4];
	ld.param.u32 	%r34, [_Z35gemm_kernel_tiled_1D_blocktiling_nnILi64ELi8ELi64ELi8EEvPKfS1_S1_Pfiiiff_param_5];
	ld.param.u32 	%r35, [_Z35gemm_kernel_tiled_1D_blocktiling_nnILi64ELi8ELi64ELi8EEvPKfS1_S1_Pfiiiff_param_6];
	ld.param.f32 	%f29, [_Z35gemm_kernel_tiled_1D_blocktiling_nnILi64ELi8ELi64ELi8EEvPKfS1_S1_Pfiiiff_param_7];
	ld.param.f32 	%f30, [_Z35gemm_kernel_tiled_1D_blocktiling_nnILi64ELi8ELi64ELi8EEvPKfS1_S1_Pfiiiff_param_8];
	cvta.to.global.u64 	%rd1, %rd6;
	mov.u32 	%r1, %tid.x;
	and.b32  	%r2, %r1, 63;
	shr.u32 	%r3, %r1, 6;
	mov.u32 	%r36, %ntid.x;
	setp.eq.s32 	%p1, %r36, 512;
	@%p1 bra 	$L__BB3_2;
	mov.u64 	%rd7, $str;
	cvta.global.u64 	%rd8, %rd7;
	mov.u64 	%rd9, $str$1;
	cvta.global.u64 	%rd10, %rd9;
	mov.u64 	%rd11, __unnamed_1;
	cvta.global.u64 	%rd12, %rd11;
	{ // callseq 0, 0
	.param .b64 param0;
	st.param.b64 	[param0], %rd8;
	.param .b64 param1;
	st.param.b64 	[param1], %rd10;
	.param .b32 param2;
	st.param.b32 	[param2], 189;
	.param .b64 param3;
	st.param.b64 	[param3], %rd12;
	.param .b64 param4;
	st.param.b64 	[param4], 1;
	call.uni 
	__assertfail, 
	(
	param0, 
	param1, 
	param2, 
	param3, 
	param4
	);
	} // callseq 0
	mov.u64 	%rd13, $str$2;
	cvta.global.u64 	%rd14, %rd13;
	{ // callseq 1, 0
	.param .b64 param0;
	st.param.b64 	[param0], %rd14;
	.param .b64 param1;
	st.param.b64 	[param1], %rd10;
	.param .b32 param2;
	st.param.b32 	[param2], 190;
	.param .b64 param3;
	st.param.b64 	[param3], %rd12;
	.param .b64 param4;
	st.param.b64 	[param4], 1;
	call.uni 
	__assertfail, 
	(
	param0, 
	param1, 
	param2, 
	param3, 
	param4
	);
	} // callseq 1
$L__BB3_2:
	and.b32  	%r65, %r1, 7;
	mov.u32 	%r37, %ctaid.y;
	shl.b32 	%r5, %r37, 6;
	mov.u32 	%r38, %ctaid.x;
	shl.b32 	%r6, %r38, 6;
	setp.eq.s32 	%p2, %r34, 0;
	mov.f32 	%f195, 0f00000000;
	mov.f32 	%f196, %f195;
	mov.f32 	%f197, %f195;
	mov.f32 	%f198, %f195;
	mov.f32 	%f199, %f195;
	mov.f32 	%f200, %f195;
	mov.f32 	%f201, %f195;
	mov.f32 	%f202, %f195;
	@%p2 bra 	$L__BB3_9;
	shr.u32 	%r40, %r1, 3;
	add.s32 	%r7, %r5, %r40;
	mul.lo.s32 	%r8, %r34, %r33;
	shl.b32 	%r41, %r40, 5;
	mov.u32 	%r42, _ZZ35gemm_kernel_tiled_1D_blocktiling_nnILi64ELi8ELi64ELi8EEvPKfS1_S1_PfiiiffE2As;
	add.s32 	%r43, %r42, %r41;
	shl.b32 	%r44, %r65, 2;
	add.s32 	%r9, %r43, %r44;
	mul.lo.s32 	%r10, %r35, %r34;
	mad.lo.s32 	%r45, %r35, %r3, %r6;
	add.s32 	%r68, %r45, %r2;
	shl.b32 	%r12, %r35, 3;
	mad.lo.s32 	%r66, %r34, %r7, %r65;
	mov.b32 	%r69, 0;
	mov.f32 	%f195, 0f00000000;
	add.s32 	%r47, %r6, %r2;
	mov.u32 	%r67, %r3;
$L__BB3_4:
	setp.ge.u32 	%p3, %r7, %r33;
	setp.ge.u32 	%p4, %r65, %r34;
	or.pred  	%p5, %p3, %p4;
	setp.ge.u32 	%p6, %r66, %r8;
	mov.f32 	%f203, 0f00000000;
	or.pred  	%p7, %p5, %p6;
	@%p7 bra 	$L__BB3_6;
	ld.param.u64 	%rd39, [_Z35gemm_kernel_tiled_1D_blocktiling_nnILi64ELi8ELi64ELi8EEvPKfS1_S1_Pfiiiff_param_0];
	cvta.to.global.u64 	%rd15, %rd39;
	mul.wide.u32 	%rd16, %r66, 4;
	add.s64 	%rd17, %rd15, %rd16;
	ld.global.f32 	%f203, [%rd17];
$L__BB3_6:
	setp.ge.u32 	%p8, %r47, %r35;
	st.shared.f32 	[%r9], %f203;
	setp.ge.u32 	%p9, %r67, %r34;
	or.pred  	%p10, %p9, %p8;
	setp.ge.u32 	%p11, %r68, %r10;
	mov.f32 	%f204, 0f00000000;
	or.pred  	%p12, %p10, %p11;
	@%p12 bra 	$L__BB3_8;
	ld.param.u64 	%rd40, [_Z35gemm_kernel_tiled_1D_blocktiling_nnILi64ELi8ELi64ELi8EEvPKfS1_S1_Pfiiiff_param_1];
	cvta.to.global.u64 	%rd18, %rd40;
	mul.wide.u32 	%rd19, %r68, 4;
	add.s64 	%rd20, %rd18, %rd19;
	ld.global.f32 	%f204, [%rd20];
$L__BB3_8:
	shl.b32 	%r48, %r3, 8;
	mov.u32 	%r49, _ZZ35gemm_kernel_tiled_1D_blocktiling_nnILi64ELi8ELi64ELi8EEvPKfS1_S1_PfiiiffE2Bs;
	shl.b32 	%r50, %r2, 2;
	add.s32 	%r51, %r49, %r50;
	add.s32 	%r52, %r51, %r48;
	st.shared.f32 	[%r52], %f204;
	bar.sync 	0;
	mov.u32 	%r53, _ZZ35gemm_kernel_tiled_1D_blocktiling_nnILi64ELi8ELi64ELi8EEvPKfS1_S1_PfiiiffE2As;
	add.s32 	%r54, %r53, %r48;
	ld.shared.f32 	%f35, [%r54];
	ld.shared.f32 	%f36, [%r51];
	fma.rn.f32 	%f37, %f35, %f36, %f202;
	ld.shared.f32 	%f38, [%r54+4];
	ld.shared.f32 	%f39, [%r51+256];
	fma.rn.f32 	%f40, %f38, %f39, %f37;
	ld.shared.f32 	%f41, [%r54+8];
	ld.shared.f32 	%f42, [%r51+512];
	fma.rn.f32 	%f43, %f41, %f42, %f40;
	ld.shared.f32 	%f44, [%r54+12];
	ld.shared.f32 	%f45, [%r51+768];
	fma.rn.f32 	%f46, %f44, %f45, %f43;
	ld.shared.f32 	%f47, [%r54+16];
	ld.shared.f32 	%f48, [%r51+1024];
	fma.rn.f32 	%f49, %f47, %f48, %f46;
	ld.shared.f32 	%f50, [%r54+20];
	ld.shared.f32 	%f51, [%r51+1280];
	fma.rn.f32 	%f52, %f50, %f51, %f49;
	ld.shared.f32 	%f53, [%r54+24];
	ld.shared.f32 	%f54, [%r51+1536];
	fma.rn.f32 	%f55, %f53, %f54, %f52;
	ld.shared.f32 	%f56, [%r54+28];
	ld.shared.f32 	%f57, [%r51+1792];
	fma.rn.f32 	%f202, %f56, %f57, %f55;
	ld.shared.f32 	%f58, [%r54+32];
	fma.rn.f32 	%f59, %f58, %f36, %f201;
	ld.shared.f32 	%f60, [%r54+36];
	fma.rn.f32 	%f61, %f60, %f39, %f59;
	ld.shared.f32 	%f62, [%r54+40];
	fma.rn.f32 	%f63, %f62, %f42, %f61;
	ld.shared.f32 	%f64, [%r54+44];
	fma.rn.f32 	%f65, %f64, %f45, %f63;
	ld.shared.f32 	%f66, [%r54+48];
	fma.rn.f32 	%f67, %f66, %f48, %f65;
	ld.shared.f32 	%f68, [%r54+52];
	fma.rn.f32 	%f69, %f68, %f51, %f67;
	ld.shared.f32 	%f70, [%r54+56];
	fma.rn.f32 	%f71, %f70, %f54, %f69;
	ld.shared.f32 	%f72, [%r54+60];
	fma.rn.f32 	%f201, %f72, %f57, %f71;
	ld.shared.f32 	%f73, [%r54+64];
	fma.rn.f32 	%f74, %f73, %f36, %f200;
	ld.shared.f32 	%f75, [%r54+68];
	fma.rn.f32 	%f76, %f75, %f39, %f74;
	ld.shared.f32 	%f77, [%r54+72];
	fma.rn.f32 	%f78, %f77, %f42, %f76;
	ld.shared.f32 	%f79, [%r54+76];
	fma.rn.f32 	%f80, %f79, %f45, %f78;
	ld.shared.f32 	%f81, [%r54+80];
	fma.rn.f32 	%f82, %f81, %f48, %f80;
	ld.shared.f32 	%f83, [%r54+84];
	fma.rn.f32 	%f84, %f83, %f51, %f82;
	ld.shared.f32 	%f85, [%r54+88];
	fma.rn.f32 	%f86, %f85, %f54, %f84;
	ld.shared.f32 	%f87, [%r54+92];
	fma.rn.f32 	%f200, %f87, %f57, %f86;
	ld.shared.f32 	%f88, [%r54+96];
	fma.rn.f32 	%f89, %f88, %f36, %f199;
	ld.shared.f32 	%f90, [%r54+100];
	fma.rn.f32 	%f91, %f90, %f39, %f89;
	ld.shared.f32 	%f92, [%r54+104];
	fma.rn.f32 	%f93, %f92, %f42, %f91;
	ld.shared.f32 	%f94, [%r54+108];
	fma.rn.f32 	%f95, %f94, %f45, %f93;
	ld.shared.f32 	%f96, [%r54+112];
	fma.rn.f32 	%f97, %f96, %f48, %f95;
	ld.shared.f32 	%f98, [%r54+116];
	fma.rn.f32 	%f99, %f98, %f51, %f97;
	ld.shared.f32 	%f100, [%r54+120];
	fma.rn.f32 	%f101, %f100, %f54, %f99;
	ld.shared.f32 	%f102, [%r54+124];
	fma.rn.f32 	%f199, %f102, %f57, %f101;
	ld.shared.f32 	%f103, [%r54+128];
	fma.rn.f32 	%f104, %f103, %f36, %f198;
	ld.shared.f32 	%f105, [%r54+132];
	fma.rn.f32 	%f106, %f105, %f39, %f104;
	ld.shared.f32 	%f107, [%r54+136];
	fma.rn.f32 	%f108, %f107, %f42, %f106;
	ld.shared.f32 	%f109, [%r54+140];
	fma.rn.f32 	%f110, %f109, %f45, %f108;
	ld.shared.f32 	%f111, [%r54+144];
	fma.rn.f32 	%f112, %f111, %f48, %f110;
	ld.shared.f32 	%f113, [%r54+148];
	fma.rn.f32 	%f114, %f113, %f51, %f112;
	ld.shared.f32 	%f115, [%r54+152];
	fma.rn.f32 	%f116, %f115, %f54, %f114;
	ld.shared.f32 	%f117, [%r54+156];
	fma.rn.f32 	%f198, %f117, %f57, %f116;
	ld.shared.f32 	%f118, [%r54+160];
	fma.rn.f32 	%f119, %f118, %f36, %f197;
	ld.shared.f32 	%f120, [%r54+164];
	fma.rn.f32 	%f121, %f120, %f39, %f119;
	ld.shared.f32 	%f122, [%r54+168];
	fma.rn.f32 	%f123, %f122, %f42, %f121;
	ld.shared.f32 	%f124, [%r54+172];
	fma.rn.f32 	%f125, %f124, %f45, %f123;
	ld.shared.f32 	%f126, [%r54+176];
	fma.rn.f32 	%f127, %f126, %f48, %f125;
	ld.shared.f32 	%f128, [%r54+180];
	fma.rn.f32 	%f129, %f128, %f51, %f127;
	ld.shared.f32 	%f130, [%r54+184];
	fma.rn.f32 	%f131, %f130, %f54, %f129;
	ld.shared.f32 	%f132, [%r54+188];
	fma.rn.f32 	%f197, %f132, %f57, %f131;
	ld.shared.f32 	%f133, [%r54+192];
	fma.rn.f32 	%f134, %f133, %f36, %f196;
	ld.shared.f32 	%f135, [%r54+196];
	fma.rn.f32 	%f136, %f135, %f39, %f134;
	ld.shared.f32 	%f137, [%r54+200];
	fma.rn.f32 	%f138, %f137, %f42, %f136;
	ld.shared.f32 	%f139, [%r54+204];
	fma.rn.f32 	%f140, %f139, %f45, %f138;
	ld.shared.f32 	%f141, [%r54+208];
	fma.rn.f32 	%f142, %f141, %f48, %f140;
	ld.shared.f32 	%f143, [%r54+212];
	fma.rn.f32 	%f144, %f143, %f51, %f142;
	ld.shared.f32 	%f145, [%r54+216];
	fma.rn.f32 	%f146, %f145, %f54, %f144;
	ld.shared.f32 	%f147, [%r54+220];
	fma.rn.f32 	%f196, %f147, %f57, %f146;
	ld.shared.f32 	%f148, [%r54+224];
	fma.rn.f32 	%f149, %f148, %f36, %f195;
	ld.shared.f32 	%f150, [%r54+228];
	fma.rn.f32 	%f151, %f150, %f39, %f149;
	ld.shared.f32 	%f152, [%r54+232];
	fma.rn.f32 	%f153, %f152, %f42, %f151;
	ld.shared.f32 	%f154, [%r54+236];
	fma.rn.f32 	%f155, %f154, %f45, %f153;
	ld.shared.f32 	%f156, [%r54+240];
	fma.rn.f32 	%f157, %f156, %f48, %f155;
	ld.shared.f32 	%f158, [%r54+244];
	fma.rn.f32 	%f159, %f158, %f51, %f157;
	ld.shared.f32 	%f160, [%r54+248];
	fma.rn.f32 	%f161, %f160, %f54, %f159;
	ld.shared.f32 	%f162, [%r54+252];
	fma.rn.f32 	%f195, %f162, %f57, %f161;
	bar.sync 	0;
	add.s32 	%r69, %r69, 8;
	add.s32 	%r68, %r68, %r12;
	add.s32 	%r67, %r67, 8;
	add.s32 	%r66, %r66, 8;
	add.s32 	%r65, %r65, 8;
	setp.lt.u32 	%p13, %r69, %r34;
	@%p13 bra 	$L__BB3_4;
$L__BB3_9:
	ld.param.u64 	%rd41, [_Z35gemm_kernel_tiled_1D_blocktiling_nnILi64ELi8ELi64ELi8EEvPKfS1_S1_Pfiiiff_param_2];
	shl.b32 	%r55, %r3, 3;
	add.s32 	%r14, %r55, %r5;
	add.s32 	%r15, %r6, %r2;
	setp.lt.u32 	%p14, %r15, %r35;
	cvta.to.global.u64 	%rd21, %rd41;
	mul.wide.u32 	%rd22, %r15, 4;
	add.s64 	%rd2, %rd21, %rd22;
	setp.lt.u32 	%p15, %r14, %r33;
	and.pred  	%p16, %p15, %p14;
	@%p16 bra 	$L__BB3_10;
	bra.uni 	$L__BB3_11;
$L__BB3_10:
	ld.global.f32 	%f163, [%rd2];
	mul.f32 	%f164, %f30, %f163;
	fma.rn.f32 	%f165, %f29, %f202, %f164;
	mad.lo.s32 	%r57, %r14, %r35, %r15;
	mul.wide.u32 	%rd23, %r57, 4;
	add.s64 	%rd24, %rd1, %rd23;
	st.global.f32 	[%rd24], %f165;
$L__BB3_11:
	setp.ge.u32 	%p17, %r15, %r35;
	add.s32 	%r26, %r14, 1;
	setp.ge.u32 	%p18, %r26, %r33;
	or.pred  	%p19, %p18, %p17;
	@%p19 bra 	$L__BB3_13;
	ld.global.f32 	%f166, [%rd2];
	mul.f32 	%f167, %f30, %f166;
	fma.rn.f32 	%f168, %f29, %f201, %f167;
	mad.lo.s32 	%r58, %r26, %r35, %r15;
	mul.wide.u32 	%rd25, %r58, 4;
	add.s64 	%rd26, %rd1, %rd25;
	st.global.f32 	[%rd26], %f168;
$L__BB3_13:
	setp.ge.u32 	%p20, %r15, %r35;
	add.s32 	%r27, %r14, 2;
	setp.ge.u32 	%p21, %r27, %r33;
	or.pred  	%p22, %p21, %p20;
	@%p22 bra 	$L__BB3_15;
	ld.global.f32 	%f169, [%rd2];
	mul.f32 	%f170, %f30, %f169;
	fma.rn.f32 	%f171, %f29, %f200, %f170;
	mad.lo.s32 	%r59, %r27, %r35, %r15;
	mul.wide.u32 	%rd27, %r59, 4;
	add.s64 	%rd28, %rd1, %rd27;
	st.global.f32 	[%rd28], %f171;
$L__BB3_15:
	setp.ge.u32 	%p23, %r15, %r35;
	add.s32 	%r28, %r14, 3;
	setp.ge.u32 	%p24, %r28, %r33;
	or.pred  	%p25, %p24, %p23;
	@%p25 bra 	$L__BB3_17;
	ld.global.f32 	%f172, [%rd2];
	mul.f32 	%f173, %f30, %f172;
	fma.rn.f32 	%f174, %f29, %f199, %f173;
	mad.lo.s32 	%r60, %r28, %r35, %r15;
	mul.wide.u32 	%rd29, %r60, 4;
	add.s64 	%rd30, %rd1, %rd29;
	st.global.f32 	[%rd30], %f174;
$L__BB3_17:
	setp.ge.u32 	%p26, %r15, %r35;
	add.s32 	%r29, %r14, 4;
	setp.ge.u32 	%p27, %r29, %r33;
	or.pred  	%p28, %p27, %p26;
	@%p28 bra 	$L__BB3_19;
	ld.global.f32 	%f175, [%rd2];
	mul.f32 	%f176, %f30, %f175;
	fma.rn.f32 	%f177, %f29, %f198, %f176;
	mad.lo.s32 	%r61, %r29, %r35, %r15;
	mul.wide.u32 	%rd31, %r61, 4;
	add.s64 	%rd32, %rd1, %rd31;
	st.global.f32 	[%rd32], %f177;
$L__BB3_19:
	setp.ge.u32 	%p29, %r15, %r35;
	add.s32 	%r30, %r14, 5;
	setp.ge.u32 	%p30, %r30, %r33;
	or.pred  	%p31, %p30, %p29;
	@%p31 bra 	$L__BB3_21;
	ld.global.f32 	%f178, [%rd2];
	mul.f32 	%f179, %f30, %f178;
	fma.rn.f32 	%f180, %f29, %f197, %f179;
	mad.lo.s32 	%r62, %r30, %r35, %r15;
	mul.wide.u32 	%rd33, %r62, 4;
	add.s64 	%rd34, %rd1, %rd33;
	st.global.f32 	[%rd34], %f180;
$L__BB3_21:
	setp.ge.u32 	%p32, %r15, %r35;
	add.s32 	%r31, %r14, 6;
	setp.ge.u32 	%p33, %r31, %r33;
	or.pred  	%p34, %p33, %p32;
	@%p34 bra 	$L__BB3_23;
	ld.global.f32 	%f181, [%rd2];
	mul.f32 	%f182, %f30, %f181;
	fma.rn.f32 	%f183, %f29, %f196, %f182;
	mad.lo.s32 	%r63, %r31, %r35, %r15;
	mul.wide.u32 	%rd35, %r63, 4;
	add.s64 	%rd36, %rd1, %rd35;
	st.global.f32 	[%rd36], %f183;
$L__BB3_23:
	setp.ge.u32 	%p35, %r15, %r35;
	add.s32 	%r32, %r14, 7;
	setp.ge.u32 	%p36, %r32, %r33;
	or.pred  	%p37, %p36, %p35;
	@%p37 bra 	$L__BB3_25;
	ld.global.f32 	%f184, [%rd2];
	mul.f32 	%f185, %f30, %f184;
	fma.rn.f32 	%f186, %f29, %f195, %f185;
	mad.lo.s32 	%r64, %r32, %r35, %r15;
	mul.wide.u32 	%rd37, %r64, 4;
	add.s64 	%rd38, %rd1, %rd37;
	st.global.f32 	[%rd38], %f186;
$L__BB3_25:
	ret;

}
	// .globl	_Z35gemm_kernel_tiled_1D_blocktiling_ntILi64ELi8ELi64ELi8EEvPKfS1_S1_Pfiiiff
.visible .entry _Z35gemm_kernel_tiled_1D_blocktiling_ntILi64ELi8ELi64ELi8EEvPKfS1_S1_Pfiiiff(
	.param .u64 .ptr .align 1 _Z35gemm_kernel_tiled_1D_blocktiling_ntILi64ELi8ELi64ELi8EEvPKfS1_S1_Pfiiiff_param_0,
	.param .u64 .ptr .align 1 _Z35gemm_kernel_tiled_1D_blocktiling_ntILi64ELi8ELi64ELi8EEvPKfS1_S1_Pfiiiff_param_1,
	.param .u64 .ptr .align 1 _Z35gemm_kernel_tiled_1D_blocktiling_ntILi64ELi8ELi64ELi8EEvPKfS1_S1_Pfiiiff_param_2,
	.param .u64 .ptr .align 1 _Z35gemm_kernel_tiled_1D_blocktiling_ntILi64ELi8ELi64ELi8EEvPKfS1_S1_Pfiiiff_param_3,
	.param .u32 _Z35gemm_kernel_tiled_1D_blocktiling_ntILi64ELi8ELi64ELi8EEvPKfS1_S1_Pfiiiff_param_4,
	.param .u32 _Z35gemm_kernel_tiled_1D_blocktiling_ntILi64ELi8ELi64ELi8EEvPKfS1_S1_Pfiiiff_param_5,
	.param .u32 _Z35gemm_kernel_tiled_1D_blocktiling_ntILi64ELi8ELi64ELi8EEvPKfS1_S1_Pfiiiff_param_6,
	.param .f32 _Z35gemm_kernel_tiled_1D_blocktiling_ntILi64ELi8ELi64ELi8EEvPKfS1_S1_Pfiiiff_param_7,
	.param .f32 _Z35gemm_kernel_tiled_1D_blocktiling_ntILi64ELi8ELi64ELi8EEvPKfS1_S1_Pfiiiff_param_8
)
{
	.reg .pred 	%p<38>;
	.reg .b32 	%r<67>;
	.reg .b32 	%f<205>;
	.reg .b64 	%rd<42>;
	// demoted variable
	.shared .align 4 .b8 _ZZ35gemm_kernel_tiled_1D_blocktiling_ntILi64ELi8ELi64ELi8EEvPKfS1_S1_PfiiiffE2As[2048];
	// demoted variable
	.shared .align 4 .b8 _ZZ35gemm_kernel_tiled_1D_blocktiling_ntILi64ELi8ELi64ELi8EEvPKfS1_S1_PfiiiffE2Bs[2048];
	ld.param.u64 	%rd6, [_Z35gemm_kernel_tiled_1D_blocktiling_ntILi64ELi8ELi64ELi8EEvPKfS1_S1_Pfiiiff_param_3];
	ld.param.u32 	%r33, [_Z35gemm_kernel_tiled_1D_blocktiling_ntILi64ELi8ELi64ELi8EEvPKfS1_S1_Pfiiiff_param_4];
	ld.param.u32 	%r34, [_Z35gemm_kernel_tiled_1D_blocktiling_ntILi64ELi8ELi64ELi8EEvPKfS1_S1_Pfiiiff_param_5];
	ld.param.u32 	%r35, [_Z35gemm_kernel_tiled_1D_blocktiling_ntILi64ELi8ELi64ELi8EEvPKfS1_S1_Pfiiiff_param_6];
	ld.param.f32 	%f29, [_Z35gemm_kernel_tiled_1D_blocktiling_ntILi64ELi8ELi64ELi8EEvPKfS1_S1_Pfiiiff_param_7];
	ld.param.f32 	%f30, [_Z35gemm_kernel_tiled_1D_blocktiling_ntILi64ELi8ELi64ELi8EEvPKfS1_S1_Pfiiiff_param_8];
	cvta.to.global.u64 	%rd1, %rd6;
	mov.u32 	%r1, %tid.x;
	and.b32  	%r2, %r1, 63;
	shr.u32 	%r3, %r1, 6;
	mov.u32 	%r36, %ntid.x;
	setp.eq.s32 	%p1, %r36, 512;
	@%p1 bra 	$L__BB4_2;
	mov.u64 	%rd7, $str;
	cvta.global.u64 	%rd8, %rd7;
	mov.u64 	%rd9, $str$1;
	cvta.global.u64 	%rd10, %rd9;
	mov.u64 	%rd11, __unnamed_2;
	cvta.global.u64 	%rd12, %rd11;
	{ // callseq 2, 0
	.param .b64 param0;
	st.param.b64 	[param0], %rd8;
	.param .b64 param1;
	st.param.b64 	[param1], %rd10;
	.param .b32 param2;
	st.param.b32 	[param2], 280;
	.param .b64 param3;
	st.param.b64 	[param3], %rd12;
	.param .b64 param4;
	st.param.b64 	[param4], 1;
	call.uni 
	__assertfail, 
	(
	param0, 
	param1, 
	param2, 
	param3, 
	param4
	);
	} // callseq 2
	mov.u64 	%rd13, $str$2;
	cvta.global.u64 	%rd14, %rd13;
	{ // callseq 3, 0
	.param .b64 param0;
	st.param.b64 	[param0], %rd14;
	.param .b64 param1;
	st.param.b64 	[param1], %rd10;
	.param .b32 param2;
	st.param.b32 	[param2], 281;
	.param .b64 param3;
	st.param.b64 	[param3], %rd12;
	.param .b64 param4;
	st.param.b64 	[param4], 1;
	call.uni 
	__assertfail, 
	(
	param0, 
	param1, 
	param2, 
	param3, 
	param4
	);
	} // callseq 3
$L__BB4_2:
	and.b32  	%r62, %r1, 7;
	mov.u32 	%r37, %ctaid.y;
	shl.b32 	%r5, %r37, 6;
	mov.u32 	%r38, %ctaid.x;
	shl.b32 	%r6, %r38, 6;
	setp.eq.s32 	%p2, %r34, 0;
	mov.f32 	%f195, 0f00000000;
	mov.f32 	%f196, %f195;
	mov.f32 	%f197, %f195;
	mov.f32 	%f198, %f195;
	mov.f32 	%f199, %f195;
	mov.f32 	%f200, %f195;
	mov.f32 	%f201, %f195;
	mov.f32 	%f202, %f195;
	@%p2 bra 	$L__BB4_9;
	shr.u32 	%r40, %r1, 3;
	add.s32 	%r7, %r5, %r40;
	mul.lo.s32 	%r8, %r34, %r33;
	shl.b32 	%r41, %r40, 5;
	mov.u32 	%r42, _ZZ35gemm_kernel_tiled_1D_blocktiling_ntILi64ELi8ELi64ELi8EEvPKfS1_S1_PfiiiffE2As;
	add.s32 	%r43, %r42, %r41;
	shl.b32 	%r44, %r62, 2;
	add.s32 	%r9, %r43, %r44;
	add.s32 	%r10, %r6, %r2;
	mul.lo.s32 	%r11, %r35, %r34;
	mad.lo.s32 	%r65, %r34, %r10, %r3;
	mad.lo.s32 	%r63, %r34, %r7, %r62;
	mov.b32 	%r66, 0;
	mov.f32 	%f195, 0f00000000;
	mov.u32 	%r64, %r3;
$L__BB4_4:
	setp.ge.u32 	%p3, %r7, %r33;
	setp.ge.u32 	%p4, %r62, %r34;
	or.pred  	%p5, %p3, %p4;
	setp.ge.u32 	%p6, %r63, %r8;
	mov.f32 	%f203, 0f00000000;
	or.pred  	%p7, %p5, %p6;
	@%p7 bra 	$L__BB4_6;
	ld.param.u64 	%rd39, [_Z35gemm_kernel_tiled_1D_blocktiling_ntILi64ELi8ELi64ELi8EEvPKfS1_S1_Pfiiiff_param_0];
	cvta.to.global.u64 	%rd15, %rd39;
	mul.wide.u32 	%rd16, %r63, 4;
	add.s64 	%rd17, %rd15, %rd16;
	ld.global.f32 	%f203, [%rd17];
$L__BB4_6:
	setp.ge.u32 	%p8, %r10, %r35;
	st.shared.f32 	[%r9], %f203;
	setp.ge.u32 	%p9, %r64, %r34;
	or.pred  	%p10, %p9, %p8;
	setp.ge.u32 	%p11, %r65, %r11;
	mov.f32 	%f204, 0f00000000;
	or.pred  	%p12, %p10, %p11;
	@%p12 bra 	$L__BB4_8;
	ld.param.u64 	%rd40, [_Z35gemm_kernel_tiled_1D_blocktiling_ntILi64ELi8ELi64ELi8EEvPKfS1_S1_Pfiiiff_param_1];
	cvta.to.global.u64 	%rd18, %rd40;
	mul.wide.u32 	%rd19, %r65, 4;
	add.s64 	%rd20, %rd18, %rd19;
	ld.global.f32 	%f204, [%rd20];
$L__BB4_8:
	shl.b32 	%r45, %r3, 8;
	mov.u32 	%r46, _ZZ35gemm_kernel_tiled_1D_blocktiling_ntILi64ELi8ELi64ELi8EEvPKfS1_S1_PfiiiffE2Bs;
	shl.b32 	%r47, %r2, 2;
	add.s32 	%r48, %r46, %r47;
	add.s32 	%r49, %r48, %r45;
	st.shared.f32 	[%r49], %f204;
	bar.sync 	0;
	mov.u32 	%r50, _ZZ35gemm_kernel_tiled_1D_blocktiling_ntILi64ELi8ELi64ELi8EEvPKfS1_S1_PfiiiffE2As;
	add.s32 	%r51, %r50, %r45;
	ld.shared.f32 	%f35, [%r51];
	ld.shared.f32 	%f36, [%r48];
	fma.rn.f32 	%f37, %f35, %f36, %f202;
	ld.shared.f32 	%f38, [%r51+4];
	ld.shared.f32 	%f39, [%r48+256];
	fma.rn.f32 	%f40, %f38, %f39, %f37;
	ld.shared.f32 	%f41, [%r51+8];
	ld.shared.f32 	%f42, [%r48+512];
	fma.rn.f32 	%f43, %f41, %f42, %f40;
	ld.shared.f32 	%f44, [%r51+12];
	ld.shared.f32 	%f45, [%r48+768];
	fma.rn.f32 	%f46, %f44, %f45, %f43;
	ld.shared.f32 	%f47, [%r51+16];
	ld.shared.f32 	%f48, [%r48+1024];
	fma.rn.f32 	%f49, %f47, %f48, %f46;
	ld.shared.f32 	%f50, [%r51+20];
	ld.shared.f32 	%f51, [%r48+1280];
	fma.rn.f32 	%f52, %f50, %f51, %f49;
	ld.shared.f32 	%f53, [%r51+24];
	ld.shared.f32 	%f54, [%r48+1536];
	fma.rn.f32 	%f55, %f53, %f54, %f52;
	ld.shared.f32 	%f56, [%r51+28];
	ld.shared.f32 	%f57, [%r48+1792];
	fma.rn.f32 	%f202, %f56, %f57, %f55;
	ld.shared.f32 	%f58, [%r51+32];
	fma.rn.f32 	%f59, %f58, %f36, %f201;
	ld.shared.f32 	%f60, [%r51+36];
	fma.rn.f32 	%f61, %f60, %f39, %f59;
	ld.shared.f32 	%f62, [%r51+40];
	fma.rn.f32 	%f63, %f62, %f42, %f61;
	ld.shared.f32 	%f64, [%r51+44];
	fma.rn.f32 	%f65, %f64, %f45, %f63;
	ld.shared.f32 	%f66, [%r51+48];
	fma.rn.f32 	%f67, %f66, %f48, %f65;
	ld.shared.f32 	%f68, [%r51+52];
	fma.rn.f32 	%f69, %f68, %f51, %f67;
	ld.shared.f32 	%f70, [%r51+56];
	fma.rn.f32 	%f71, %f70, %f54, %f69;
	ld.shared.f32 	%f72, [%r51+60];
	fma.rn.f32 	%f201, %f72, %f57, %f71;
	ld.shared.f32 	%f73, [%r51+64];
	fma.rn.f32 	%f74, %f73, %f36, %f200;
	ld.shared.f32 	%f75, [%r51+68];
	fma.rn.f32 	%f76, %f75, %f39, %f74;
	ld.shared.f32 	%f77, [%r51+72];
	fma.rn.f32 	%f78, %f77, %f42, %f76;
	ld.shared.f32 	%f79, [%r51+76];
	fma.rn.f32 	%f80, %f79, %f45, %f78;
	ld.shared.f32 	%f81, [%r51+80];
	fma.rn.f32 	%f82, %f81, %f48, %f80;
	ld.shared.f32 	%f83, [%r51+84];
	fma.rn.f32 	%f84, %f83, %f51, %f82;
	ld.shared.f32 	%f85, [%r51+88];
	fma.rn.f32 	%f86, %f85, %f54, %f84;
	ld.shared.f32 	%f87, [%r51+92];
	fma.rn.f32 	%f200, %f87, %f57, %f86;
	ld.shared.f32 	%f88, [%r51+96];
	fma.rn.f32 	%f89, %f88, %f36, %f199;
	ld.shared.f32 	%f90, [%r51+100];
	fma.rn.f32 	%f91, %f90, %f39, %f89;
	ld.shared.f32 	%f92, [%r51+104];
	fma.rn.f32 	%f93, %f92, %f42, %f91;
	ld.shared.f32 	%f94, [%r51+108];
	fma.rn.f32 	%f95, %f94, %f45, %f93;
	ld.shared.f32 	%f96, [%r51+112];
	fma.rn.f32 	%f97, %f96, %f48, %f95;
	ld.shared.f32 	%f98, [%r51+116];
	fma.rn.f32 	%f99, %f98, %f51, %f97;
	ld.shared.f32 	%f100, [%r51+120];
	fma.rn.f32 	%f101, %f100, %f54, %f99;
	ld.shared.f32 	%f102, [%r51+124];
	fma.rn.f32 	%f199, %f102, %f57, %f101;
	ld.shared.f32 	%f103, [%r51+128];
	fma.rn.f32 	%f104, %f103, %f36, %f198;
	ld.shared.f32 	%f105, [%r51+132];
	fma.rn.f32 	%f106, %f105, %f39, %f104;
	ld.shared.f32 	%f107, [%r51+136];
	fma.rn.f32 	%f108, %f107, %f42, %f106;
	ld.shared.f32 	%f109, [%r51+140];
	fma.rn.f32 	%f110, %f109, %f45, %f108;
	ld.shared.f32 	%f111, [%r51+144];
	fma.rn.f32 	%f112, %f111, %f48, %f110;
	ld.shared.f32 	%f113, [%r51+148];
	fma.rn.f32 	%f114, %f113, %f51, %f112;
	ld.shared.f32 	%f115, [%r51+152];
	fma.rn.f32 	%f116, %f115, %f54, %f114;
	ld.shared.f32 	%f117, [%r51+156];
	fma.rn.f32 	%f198, %f117, %f57, %f116;
	ld.shared.f32 	%f118, [%r51+160];
	fma.rn.f32 	%f119, %f118, %f36, %f197;
	ld.shared.f32 	%f120, [%r51+164];
	fma.rn.f32 	%f121, %f120, %f39, %f119;
	ld.shared.f32 	%f122, [%r51+168];
	fma.rn.f32 	%f123, %f122, %f42, %f121;
	ld.shared.f32 	%f124, [%r51+172];
	fma.rn.f32 	%f125, %f124, %f45, %f123;
	ld.shared.f32 	%f126, [%r51+176];
	fma.rn.f32 	%f127, %f126, %f48, %f125;
	ld.shared.f32 	%f128, [%r51+180];
	fma.rn.f32 	%f129, %f128, %f51, %f127;
	ld.shared.f32 	%f130, [%r51+184];
	fma.rn.f32 	%f131, %f130, %f54, %f129;
	ld.shared.f32 	%f132, [%r51+188];
	fma.rn.f32 	%f197, %f132, %f57, %f131;
	ld.shared.f32 	%f133, [%r51+192];
	fma.rn.f32 	%f134, %f133, %f36, %f196;
	ld.shared.f32 	%f135, [%r51+196];
	fma.rn.f32 	%f136, %f135, %f39, %f134;
	ld.shared.f32 	%f137, [%r51+200];
	fma.rn.f32 	%f138, %f137, %f42, %f136;
	ld.shared.f32 	%f139, [%r51+204];
	fma.rn.f32 	%f140, %f139, %f45, %f138;
	ld.shared.f32 	%f141, [%r51+208];
	fma.rn.f32 	%f142, %f141, %f48, %f140;
	ld.shared.f32 	%f143, [%r51+212];
	fma.rn.f32 	%f144, %f143, %f51, %f142;
	ld.shared.f32 	%f145, [%r51+216];
	fma.rn.f32 	%f146, %f145, %f54, %f144;
	ld.shared.f32 	%f147, [%r51+220];
	fma.rn.f32 	%f196, %f147, %f57, %f146;
	ld.shared.f32 	%f148, [%r51+224];
	fma.rn.f32 	%f149, %f148, %f36, %f195;
	ld.shared.f32 	%f150, [%r51+228];
	fma.rn.f32 	%f151, %f150, %f39, %f149;
	ld.shared.f32 	%f152, [%r51+232];
	fma.rn.f32 	%f153, %f152, %f42, %f151;
	ld.shared.f32 	%f154, [%r51+236];
	fma.rn.f32 	%f155, %f154, %f45, %f153;
	ld.shared.f32 	%f156, [%r51+240];
	fma.rn.f32 	%f157, %f156, %f48, %f155;
	ld.shared.f32 	%f158, [%r51+244];
	fma.rn.f32 	%f159, %f158, %f51, %f157;
	ld.shared.f32 	%f160, [%r51+248];
	fma.rn.f32 	%f161, %f160, %f54, %f159;
	ld.shared.f32 	%f162, [%r51+252];
	fma.rn.f32 	%f195, %f162, %f57, %f161;
	bar.sync 	0;
	add.s32 	%r66, %r66, 8;
	add.s32 	%r65, %r65, 8;
	add.s32 	%r64, %r64, 8;
	add.s32 	%r63, %r63, 8;
	add.s32 	%r62, %r62, 8;
	setp.lt.u32 	%p13, %r66, %r34;
	@%p13 bra 	$L__BB4_4;
$L__BB4_9:
	ld.param.u64 	%rd41, [_Z35gemm_kernel_tiled_1D_blocktiling_ntILi64ELi8ELi64ELi8EEvPKfS1_S1_Pfiiiff_param_2];
	shl.b32 	%r52, %r3, 3;
	add.s32 	%r14, %r52, %r5;
	add.s32 	%r15, %r6, %r2;
	setp.lt.u32 	%p14, %r15, %r35;
	cvta.to.global.u64 	%rd21, %rd41;
	mul.wide.u32 	%rd22, %r15, 4;
	add.s64 	%rd2, %rd21, %rd22;
	setp.lt.u32 	%p15, %r14, %r33;
	and.pred  	%p16, %p15, %p14;
	@%p16 bra 	$L__BB4_10;
	bra.uni 	$L__BB4_11;
$L__BB4_10:
	ld.global.f32 	%f163, [%rd2];
	mul.f32 	%f164, %f30, %f163;
	fma.rn.f32 	%f165, %f29, %f202, %f164;
	mad.lo.s32 	%r54, %r14, %r35, %r15;
	mul.wide.u32 	%rd23, %r54, 4;
	add.s64 	%rd24, %rd1, %rd23;
	st.global.f32 	[%rd24], %f165;
$L__BB4_11:
	setp.ge.u32 	%p17, %r15, %r35;
	add.s32 	%r26, %r14, 1;
	setp.ge.u32 	%p18, %r26, %r33;
	or.pred  	%p19, %p18, %p17;
	@%p19 bra 	$L__BB4_13;
	ld.global.f32 	%f166, [%rd2];
	mul.f32 	%f167, %f30, %f166;
	fma.rn.f32 	%f168, %f29, %f201, %f167;
	mad.lo.s32 	%r55, %r26, %r35, %r15;
	mul.wide.u32 	%rd25, %r55, 4;
	add.s64 	%rd26, %rd1, %rd25;
	st.global.f32 	[%rd26], %f168;
$L__BB4_13:
	setp.ge.u32 	%p20, %r15, %r35;
	add.s32 	%r27, %r14, 2;
	setp.ge.u32 	%p21, %r27, %r33;
	or.pred  	%p22, %p21, %p20;
	@%p22 bra 	$L__BB4_15;
	ld.global.f32 	%f169, [%rd2];
	mul.f32 	%f170, %f30, %f169;
	fma.rn.f32 	%f171, %f29, %f200, %f170;
	mad.lo.s32 	%r56, %r27, %r35, %r15;
	mul.wide.u32 	%rd27, %r56, 4;
	add.s64 	%rd28, %rd1, %rd27;
	st.global.f32 	[%rd28], %f171;
$L__BB4_15:
	setp.ge.u32 	%p23, %r15, %r35;
	add.s32 	%r28, %r14, 3;
	setp.ge.u32 	%p24, %r28, %r33;
	or.pred  	%p25, %p24, %p23;
	@%p25 bra 	$L__BB4_17;
	ld.global.f32 	%f172, [%rd2];
	mul.f32 	%f173, %f30, %f172;
	fma.rn.f32 	%f174, %f29, %f199, %f173;
	mad.lo.s32 	%r57, %r28, %r35, %r15;
	mul.wide.u32 	%rd29, %r57, 4;
	add.s64 	%rd30, %rd1, %rd29;
	st.global.f32 	[%rd30], %f174;
$L__BB4_17:
	setp.ge.u32 	%p26, %r15, %r35;
	add.s32 	%r29, %r14, 4;
	setp.ge.u32 	%p27, %r29, %r33;
	or.pred  	%p28, %p27, %p26;
	@%p28 bra 	$L__BB4_19;
	ld.global.f32 	%f175, [%rd2];
	mul.f32 	%f176, %f30, %f175;
	fma.rn.f32 	%f177, %f29, %f198, %f176;
	mad.lo.s32 	%r58, %r29, %r35, %r15;
	mul.wide.u32 	%rd31, %r58, 4;
	add.s64 	%rd32, %rd1, %rd31;
	st.global.f32 	[%rd32], %f177;
$L__BB4_19:
	setp.ge.u32 	%p29, %r15, %r35;
	add.s32 	%r30, %r14, 5;
	setp.ge.u32 	%p30, %r30, %r33;
	or.pred  	%p31, %p30, %p29;
	@%p31 bra 	$L__BB4_21;
	ld.global.f32 	%f178, [%rd2];
	mul.f32 	%f179, %f30, %f178;
	fma.rn.f32 	%f180, %f29, %f197, %f179;
	mad.lo.s32 	%r59, %r30, %r35, %r15;
	mul.wide.u32 	%rd33, %r59, 4;
	add.s64 	%rd34, %rd1, %rd33;
	st.global.f32 	[%rd34], %f180;
$L__BB4_21:
	setp.ge.u32 	%p32, %r15, %r35;
	add.s32 	%r31, %r14, 6;
	setp.ge.u32 	%p33, %r31, %r33;
	or.pred  	%p34, %p33, %p32;
	@%p34 bra 	$L__BB4_23;
	ld.global.f32 	%f181, [%rd2];
	mul.f32 	%f182, %f30, %f181;
	fma.rn.f32 	%f183, %f29, %f196, %f182;
	mad.lo.s32 	%r60, %r31, %r35, %r15;
	mul.wide.u32 	%rd35, %r60, 4;
	add.s64 	%rd36, %rd1, %rd35;
	st.global.f32 	[%rd36], %f183;
$L__BB4_23:
	setp.ge.u32 	%p35, %r15, %r35;
	add.s32 	%r32, %r14, 7;
	setp.ge.u32 	%p36, %r32, %r33;
	or.pred  	%p37, %p36, %p35;
	@%p37 bra 	$L__BB4_25;
	ld.global.f32 	%f184, [%rd2];
	mul.f32 	%f185, %f30, %f184;
	fma.rn.f32 	%f186, %f29, %f195, %f185;
	mad.lo.s32 	%r61, %r32, %r35, %r15;
	mul.wide.u32 	%rd37, %r61, 4;
	add.s64 	%rd38, %rd1, %rd37;
	st.global.f32 	[%rd38], %f186;
$L__BB4_25:
	ret;

}
	// .globl	_Z11relu_kernelPKfPfi
.visible .entry _Z11relu_kernelPKfPfi(
	.param .u64 .ptr .align 1 _Z11relu_kernelPKfPfi_param_0,
	.param .u64 .ptr .align 1 _Z11relu_kernelPKfPfi_param_1,
	.param .u32 _Z11relu_kernelPKfPfi_param_2
)
{
	.reg .pred 	%p<3>;
	.reg .b32 	%r<6>;
	.reg .b32 	%f<3>;
	.reg .b64 	%rd<8>;

	ld.param.u64 	%rd1, [_Z11relu_kernelPKfPfi_param_0];
	ld.param.u64 	%rd2, [_Z11relu_kernelPKfPfi_param_1];
	ld.param.u32 	%r2, [_Z11relu_kernelPKfPfi_param_2];
	mov.u32 	%r3, %ctaid.x;
	mov.u32 	%r4, %ntid.x;
	mov.u32 	%r5, %tid.x;
	mad.lo.s32 	%r1, %r3, %r4, %r5;
	setp.ge.s32 	%p1, %r1, %r2;
	@%p1 bra 	$L__BB5_2;
	cvta.to.global.u64 	%rd3, %rd2;
	cvta.to.global.u64 	%rd4, %rd1;
	mul.wide.s32 	%rd5, %r1, 4;
	add.s64 	%rd6, %rd4, %rd5;
	ld.global.f32 	%f1, [%rd6];
	setp.lt.f32 	%p2, %f1, 0f00000000;
	selp.f32 	%f2, 0f00000000, %f1, %p2;
	add.s64 	%rd7, %rd3, %rd5;
	st.global.f32 	[%rd7], %f2;
$L__BB5_2:
	ret;

}
	// .globl	_Z10add_kernelPKfS0_Pfi
.visible .entry _Z10add_kernelPKfS0_Pfi(
	.param .u64 .ptr .align 1 _Z10add_kernelPKfS0_Pfi_param_0,
	.param .u64 .ptr .align 1 _Z10add_kernelPKfS0_Pfi_param_1,
	.param .u64 .ptr .align 1 _Z10add_kernelPKfS0_Pfi_param_2,
	.param .u32 _Z10add_kernelPKfS0_Pfi_param_3
)
{
	.reg .pred 	%p<2>;
	.reg .b32 	%r<6>;
	.reg .b32 	%f<4>;
	.reg .b64 	%rd<11>;

	ld.param.u64 	%rd1, [_Z10add_kernelPKfS0_Pfi_param_0];
	ld.param.u64 	%rd2, [_Z10add_kernelPKfS0_Pfi_param_1];
	ld.param.u64 	%rd3, [_Z10add_kernelPKfS0_Pfi_param_2];
	ld.param.u32 	%r2, [_Z10add_kernelPKfS0_Pfi_param_3];
	mov.u32 	%r3, %ctaid.x;
	mov.u32 	%r4, %ntid.x;
	mov.u32 	%r5, %tid.x;
	mad.lo.s32 	%r1, %r3, %r4, %r5;
	setp.ge.s32 	%p1, %r1, %r2;
	@%p1 bra 	$L__BB6_2;
	cvta.to.global.u64 	%rd4, %rd1;
	cvta.to.global.u64 	%rd5, %rd2;
	cvta.to.global.u64 	%rd6, %rd3;
	mul.wide.s32 	%rd7, %r1, 4;
	add.s64 	%rd8, %rd4, %rd7;
	ld.global.f32 	%f1, [%rd8];
	add.s64 	%rd9, %rd5, %rd7;
	ld.global.f32 	%f2, [%rd9];
	add.f32 	%f3, %f1, %f2;
	add.s64 	%rd10, %rd6, %rd7;
	st.global.f32 	[%rd10], %f3;
$L__BB6_2:
	ret;

}


// ===== COMPILED SASS (sm_100) =====

	.target	sm_100

	.elftype	@"ET_EXEC"


//--------------------- .note.nv.tkinfo           --------------------------
	.section	.note.nv.tkinfo,"",@"SHT_NOTE"
	.sectionflags	@"SHF_NOTE_NV_TKINFO"
	.tkinfo
        /*0018*/ 	.word	0x00000002
        /*0030*/ 	.string	""
        /*0030*/ 	.string	"ptxas"
        /*0030*/ 	.string	"Cuda compilation tools, release 13.0, V13.0.88"
        /*0030*/ 	.string	"Build cuda_13.0.r13.0/compiler.36424714_0"
        /*0030*/ 	.string	"-arch sm_100 -m 64 "



//--------------------- .note.nv.cuinfo           --------------------------
	.section	.note.nv.cuinfo,"",@"SHT_NOTE"
	.sectionflags	@"SHF_NOTE_NV_CUINFO"
        /*0018*/ 	.short	0x0002
        /*001a*/ 	.short	0x0064
        /*001c*/ 	.short	0x0082
	.zero		2


//--------------------- .nv.info                  --------------------------
	.section	.nv.info,"",@"SHT_CUDA_INFO"
	.align	4


	//----- nvinfo : EIATTR_REGCOUNT
	.align		4
        /*0000*/ 	.byte	0x04, 0x2f
        /*0002*/ 	.short	(.L_6 - .L_5)
	.align		4
.L_5:
        /*0004*/ 	.word	index@(_Z17gemm_kernel_naivePKfS0_S0_Pfiiibbff)
        /*0008*/ 	.word	0x00000028


	//----- nvinfo : EIATTR_FRAME_SIZE
	.align		4
.L_6:
        /*000c*/ 	.byte	0x04, 0x11
        /*000e*/ 	.short	(.L_8 - .L_7)
	.align		4
.L_7:
        /*0010*/ 	.word	index@(_Z17gemm_kernel_naivePKfS0_S0_Pfiiibbff)
        /*0014*/ 	.word	0x00000000


	//----- nvinfo : EIATTR_REGCOUNT
	.align		4
.L_8:
        /*0018*/ 	.byte	0x04, 0x2f
        /*001a*/ 	.short	(.L_10 - .L_9)
	.align		4
.L_9:
        /*001c*/ 	.word	index@(_Z17gemm_kernel_tiledILj16EEvPKfS1_S1_Pfiiibbff)
        /*0020*/ 	.word	0x00000020


	//----- nvinfo : EIATTR_FRAME_SIZE
	.align		4
.L_10:
        /*0024*/ 	.byte	0x04, 0x11
        /*0026*/ 	.short	(.L_12 - .L_11)
	.align		4
.L_11:
        /*0028*/ 	.word	index@(_Z17gemm_kernel_tiledILj16EEvPKfS1_S1_Pfiiibbff)
        /*002c*/ 	.word	0x00000000


	//----- nvinfo : EIATTR_REGCOUNT
	.align		4
.L_12:
        /*0030*/ 	.byte	0x04, 0x2f
        /*0032*/ 	.short	(.L_14 - .L_13)
	.align		4
.L_13:
        /*0034*/ 	.word	index@(_Z20gemm_kernel_tiled_1DILj16EEvPKfS1_S1_Pfiiibbff)
        /*0038*/ 	.word	0x00000020


	//----- nvinfo : EIATTR_FRAME_SIZE
	.align		4
.L_14:
        /*003c*/ 	.byte	0x04, 0x11
        /*003e*/ 	.short	(.L_16 - .L_15)
	.align		4
.L_15:
        /*0040*/ 	.word	index@(_Z20gemm_kernel_tiled_1DILj16EEvPKfS1_S1_Pfiiibbff)
        /*0044*/ 	.word	0x00000000


	//----- nvinfo : EIATTR_REGCOUNT
	.align		4
.L_16:
        /*0048*/ 	.byte	0x04, 0x2f
        /*004a*/ 	.short	(.L_18 - .L_17)
	.align		4
.L_17:
        /*004c*/ 	.word	index@(_Z35gemm_kernel_tiled_1D_blocktiling_nnILi64ELi8ELi64ELi8EEvPKfS1_S1_Pfiiiff)
        /*0050*/ 	.word	0x00000036


	//----- nvinfo : EIATTR_FRAME_SIZE
	.align		4
.L_18:
        /*0054*/ 	.byte	0x04, 0x11
        /*0056*/ 	.short	(.L_20 - .L_19)
	.align		4
.L_19:
        /*0058*/ 	.word	index@(_Z35gemm_kernel_tiled_1D_blocktiling_nnILi64ELi8ELi64ELi8EEvPKfS1_S1_Pfiiiff)
        /*005c*/ 	.word	0x00000000


	//----- nvinfo : EIATTR_REGCOUNT
	.align		4
.L_20:
        /*0060*/ 	.byte	0x04, 0x2f
        /*0062*/ 	.short	(.L_22 - .L_21)
	.align		4
.L_21:
        /*0064*/ 	.word	index@(_Z35gemm_kernel_tiled_1D_blocktiling_ntILi64ELi8ELi64ELi8EEvPKfS1_S1_Pfiiiff)
        /*0068*/ 	.word	0x00000038


	//----- nvinfo : EIATTR_FRAME_SIZE
	.align		4
.L_22:
        /*006c*/ 	.byte	0x04, 0x11
        /*006e*/ 	.short	(.L_24 - .L_23)
	.align		4
.L_23:
        /*0070*/ 	.word	index@(_Z35gemm_kernel_tiled_1D_blocktiling_ntILi64ELi8ELi64ELi8EEvPKfS1_S1_Pfiiiff)
        /*0074*/ 	.word	0x00000000


	//----- nvinfo : EIATTR_REGCOUNT
	.align		4
.L_24:
        /*0078*/ 	.byte	0x04, 0x2f
        /*007a*/ 	.short	(.L_26 - .L_25)
	.align		4
.L_25:
        /*007c*/ 	.word	index@(_Z11relu_kernelPKfPfi)
        /*0080*/ 	.word	0x0000000a


	//----- nvinfo : EIATTR_FRAME_SIZE
	.align		4
.L_26:
        /*0084*/ 	.byte	0x04, 0x11
        /*0086*/ 	.short	(.L_28 - .L_27)
	.align		4
.L_27:
        /*0088*/ 	.word	index@(_Z11relu_kernelPKfPfi)
        /*008c*/ 	.word	0x00000000


	//----- nvinfo : EIATTR_REGCOUNT
	.align		4
.L_28:
        /*0090*/ 	.byte	0x04, 0x2f
        /*0092*/ 	.short	(.L_30 - .L_29)
	.align		4
.L_29:
        /*0094*/ 	.word	index@(_Z10add_kernelPKfS0_Pfi)
        /*0098*/ 	.word	0x0000000c


	//----- nvinfo : EIATTR_FRAME_SIZE
	.align		4
.L_30:
        /*009c*/ 	.byte	0x04, 0x11
        /*009e*/ 	.short	(.L_32 - .L_31)
	.align		4
.L_31:
        /*00a0*/ 	.word	index@(_Z10add_kernelPKfS0_Pfi)
        /*00a4*/ 	.word	0x00000000


	//----- nvinfo : EIATTR_MIN_STACK_SIZE
	.align		4
.L_32:
        /*00a8*/ 	.byte	0x04, 0x12
        /*00aa*/ 	.short	(.L_34 - .L_33)
	.align		4
.L_33:
        /*00ac*/ 	.word	index@(_Z10add_kernelPKfS0_Pfi)
        /*00b0*/ 	.word	0x00000000


	//----- nvinfo : EIATTR_MIN_STACK_SIZE
	.align		4
.L_34:
        /*00b4*/ 	.byte	0x04, 0x12
        /*00b6*/ 	.short	(.L_36 - .L_35)
	.align		4
.L_35:
        /*00b8*/ 	.word	index@(_Z11relu_kernelPKfPfi)
        /*00bc*/ 	.word	0x00000000


	//----- nvinfo : EIATTR_MIN_STACK_SIZE
	.align		4
.L_36:
        /*00c0*/ 	.byte	0x04, 0x12
        /*00c2*/ 	.short	(.L_38 - .L_37)
	.align		4
.L_37:
        /*00c4*/ 	.word	index@(_Z35gemm_kernel_tiled_1D_blocktiling_ntILi64ELi8ELi64ELi8EEvPKfS1_S1_Pfiiiff)
        /*00c8*/ 	.word	0x00000000


	//----- nvinfo : EIATTR_MIN_STACK_SIZE
	.align		4
.L_38:
        /*00cc*/ 	.byte	0x04, 0x12
        /*00ce*/ 	.short	(.L_40 - .L_39)
	.align		4
.L_39:
        /*00d0*/ 	.word	index@(_Z35gemm_kernel_tiled_1D_blocktiling_nnILi64ELi8ELi64ELi8EEvPKfS1_S1_Pfiiiff)
        /*00d4*/ 	.word	0x00000000


	//----- nvinfo : EIATTR_MIN_STACK_SIZE
	.align		4
.L_40:
        /*00d8*/ 	.byte	0x04, 0x12
        /*00da*/ 	.short	(.L_42 - .L_41)
	.align		4
.L_41:
        /*00dc*/ 	.word	index@(_Z20gemm_kernel_tiled_1DILj16EEvPKfS1_S1_Pfiiibbff)
        /*00e0*/ 	.word	0x00000000


	//----- nvinfo : EIATTR_MIN_STACK_SIZE
	.align		4
.L_42:
        /*00e4*/ 	.byte	0x04, 0x12
        /*00e6*/ 	.short	(.L_44 - .L_43)
	.align		4
.L_43:
        /*00e8*/ 	.word	index@(_Z17gemm_kernel_tiledILj16EEvPKfS1_S1_Pfiiibbff)
        /*00ec*/ 	.word	0x00000000


	//----- nvinfo : EIATTR_MIN_STACK_SIZE
	.align		4
.L_44:
        /*00f0*/ 	.byte	0x04, 0x12
        /*00f2*/ 	.short	(.L_46 - .L_45)
	.align		4
.L_45:
        /*00f4*/ 	.word	index@(_Z17gemm_kernel_naivePKfS0_S0_Pfiiibbff)
        /*00f8*/ 	.word	0x00000000
.L_46:


//--------------------- .nv.compat                --------------------------
	.section	.nv.compat,"",@"SHT_CUDA_COMPAT_INFO"
	.align	4
        /*0000*/ 	.byte	0x02, 0x09, 0x00, 0x00, 0x02, 0x02, 0x01, 0x00, 0x02, 0x05, 0x05, 0x00, 0x03, 0x07, 0x01, 0x01
        /*0010*/ 	.byte	0x02, 0x03, 0x00, 0x00, 0x02, 0x06, 0x01, 0x00, 0x04, 0x0b, 0x08, 0x00, 0x09, 0x00, 0x00, 0x00
        /*0020*/ 	.byte	0x00, 0x00, 0x00, 0x00


//--------------------- .nv.info._Z10add_kernelPKfS0_Pfi --------------------------
	.section	.nv.info._Z10add_kernelPKfS0_Pfi,"",@"SHT_CUDA_INFO"
	.sectionflags	@""
	.align	4


	//----- nvinfo : EIATTR_CUDA_API_VERSION
	.align		4
        /*0000*/ 	.byte	0x04, 0x37
        /*0002*/ 	.short	(.L_48 - .L_47)
.L_47:
        /*0004*/ 	.word	0x00000082


	//----- nvinfo : EIATTR_KPARAM_INFO
	.align		4
.L_48:
        /*0008*/ 	.byte	0x04, 0x17
        /*000a*/ 	.short	(.L_50 - .L_49)
.L_49:
        /*000c*/ 	.word	0x00000000
        /*0010*/ 	.short	0x0003
        /*0012*/ 	.short	0x0018
        /*0014*/ 	.byte	0x00, 0xf0, 0x11, 0x00


	//----- nvinfo : EIATTR_KPARAM_INFO
	.align		4
.L_50:
        /*0018*/ 	.byte	0x04, 0x17
        /*001a*/ 	.short	(.L_52 - .L_51)
.L_51:
        /*001c*/ 	.word	0x00000000
        /*0020*/ 	.short	0x0002
        /*0022*/ 	.short	0x0010
        /*0024*/ 	.byte	0x00, 0xf5, 0x21, 0x00


	//----- nvinfo : EIATTR_KPARAM_INFO
	.align		4
.L_52:
        /*0028*/ 	.byte	0x04, 0x17
        /*002a*/ 	.short	(.L_54 - .L_53)
.L_53:
        /*002c*/ 	.word	0x00000000
        /*0030*/ 	.short	0x0001
        /*0032*/ 	.short	0x0008
        /*0034*/ 	.byte	0x00, 0xf5, 0x21, 0x00


	//----- nvinfo : EIATTR_KPARAM_INFO
	.align		4
.L_54:
        /*0038*/ 	.byte	0x04, 0x17
        /*003a*/ 	.short	(.L_56 - .L_55)
.L_55:
        /*003c*/ 	.word	0x00000000
        /*0040*/ 	.short	0x0000
        /*0042*/ 	.short	0x0000
        /*0044*/ 	.byte	0x00, 0xf5, 0x21, 0x00


	//----- nvinfo : EIATTR_SPARSE_MMA_MASK
	.align		4
.L_56:
        /*0048*/ 	.byte	0x03, 0x50
        /*004a*/ 	.short	0x0000


	//----- nvinfo : EIATTR_MAXREG_COUNT
	.align		4
        /*004c*/ 	.byte	0x03, 0x1b
        /*004e*/ 	.short	0x00ff


	//----- nvinfo : EIATTR_MERCURY_ISA_VERSION
	.align		4
        /*0050*/ 	.byte	0x03, 0x5f
        /*0052*/ 	.short	0x0101


	//----- nvinfo : EIATTR_VRC_CTA_INIT_COUNT
	.align		4
        /*0054*/ 	.byte	0x02, 0x4a
	.zero		1
	.zero		1


	//----- nvinfo : EIATTR_EXIT_INSTR_OFFSETS
	.align		4
        /*0058*/ 	.byte	0x04, 0x1c
        /*005a*/ 	.short	(.L_58 - .L_57)


	//   ....[0]....
.L_57:
        /*005c*/ 	.word	0x00000070


	//   ....[1]....
        /*0060*/ 	.word	0x00000130


	//----- nvinfo : EIATTR_CBANK_PARAM_SIZE
	.align		4
.L_58:
        /*0064*/ 	.byte	0x03, 0x19
        /*0066*/ 	.short	0x001c


	//----- nvinfo : EIATTR_PARAM_CBANK
	.align		4
        /*0068*/ 	.byte	0x04, 0x0a
        /*006a*/ 	.short	(.L_60 - .L_59)
	.align		4
.L_59:
        /*006c*/ 	.word	index@(.nv.constant0._Z10add_kernelPKfS0_Pfi)
        /*0070*/ 	.short	0x0380
        /*0072*/ 	.short	0x001c


	//----- nvinfo : EIATTR_SW_WAR
	.align		4
.L_60:
        /*0074*/ 	.byte	0x04, 0x36
        /*0076*/ 	.short	(.L_62 - .L_61)
.L_61:
        /*0078*/ 	.word	0x00000008
.L_62:


//--------------------- .nv.info._Z11relu_kernelPKfPfi --------------------------
	.section	.nv.info._Z11relu_kernelPKfPfi,"",@"SHT_CUDA_INFO"
	.sectionflags	@""
	.align	4


	//----- nvinfo : EIATTR_CUDA_API_VERSION
	.align		4
        /*0000*/ 	.byte	0x04, 0x37
        /*0002*/ 	.short	(.L_64 - .L_63)
.L_63:
        /*0004*/ 	.word	0x00000082


	//----- nvinfo : EIATTR_KPARAM_INFO
	.align		4
.L_64:
        /*0008*/ 	.byte	0x04, 0x17
        /*000a*/ 	.short	(.L_66 - .L_65)
.L_65:
        /*000c*/ 	.word	0x00000000
        /*0010*/ 	.short	0x0002
        /*0012*/ 	.short	0x0010
        /*0014*/ 	.byte	0x00, 0xf0, 0x11, 0x00


	//----- nvinfo : EIATTR_KPARAM_INFO
	.align		4
.L_66:
        /*0018*/ 	.byte	0x04, 0x17
        /*001a*/ 	.short	(.L_68 - .L_67)
.L_67:
        /*001c*/ 	.word	0x00000000
        /*0020*/ 	.short	0x0001
        /*0022*/ 	.short	0x0008
        /*0024*/ 	.byte	0x00, 0xf5, 0x21, 0x00


	//----- nvinfo : EIATTR_KPARAM_INFO
	.align		4
.L_68:
        /*0028*/ 	.byte	0x04, 0x17
        /*002a*/ 	.short	(.L_70 - .L_69)
.L_69:
        /*002c*/ 	.word	0x00000000
        /*0030*/ 	.short	0x0000
        /*0032*/ 	.short	0x0000
        /*0034*/ 	.byte	0x00, 0xf5, 0x21, 0x00


	//----- nvinfo : EIATTR_SPARSE_MMA_MASK
	.align		4
.L_70:
        /*0038*/ 	.byte	0x03, 0x50
        /*003a*/ 	.short	0x0000


	//----- nvinfo : EIATTR_MAXREG_COUNT
	.align		4
        /*003c*/ 	.byte	0x03, 0x1b
        /*003e*/ 	.short	0x00ff


	//----- nvinfo : EIATTR_MERCURY_ISA_VERSION
	.align		4
        /*0040*/ 	.byte	0x03, 0x5f
        /*0042*/ 	.short	0x0101


	//----- nvinfo : EIATTR_VRC_CTA_INIT_COUNT
	.align		4
        /*0044*/ 	.byte	0x02, 0x4a
	.zero		1
	.zero		1


	//----- nvinfo : EIATTR_EXIT_INSTR_OFFSETS
	.align		4
        /*0048*/ 	.byte	0x04, 0x1c
        /*004a*/ 	.short	(.L_72 - .L_71)


	//   ....[0]....
.L_71:
        /*004c*/ 	.word	0x00000070


	//   ....[1]....
        /*0050*/ 	.word	0x00000110


	//----- nvinfo : EIATTR_CBANK_PARAM_SIZE
	.align		4
.L_72:
        /*0054*/ 	.byte	0x03, 0x19
        /*0056*/ 	.short	0x0014


	//----- nvinfo : EIATTR_PARAM_CBANK
	.align		4
        /*0058*/ 	.byte	0x04, 0x0a
        /*005a*/ 	.short	(.L_74 - .L_73)
	.align		4
.L_73:
        /*005c*/ 	.word	index@(.nv.constant0._Z11relu_kernelPKfPfi)
        /*0060*/ 	.short	0x0380
        /*0062*/ 	.short	0x0014


	//----- nvinfo : EIATTR_SW_WAR
	.align		4
.L_74:
        /*0064*/ 	.byte	0x04, 0x36
        /*0066*/ 	.short	(.L_76 - .L_75)
.L_75:
        /*0068*/ 	.word	0x00000008
.L_76:


//--------------------- .nv.info._Z35gemm_kernel_tiled_1D_blocktiling_ntILi64ELi8ELi64ELi8EEvPKfS1_S1_Pfiiiff --------------------------
	.section	.nv.info._Z35gemm_kernel_tiled_1D_blocktiling_ntILi64ELi8ELi64ELi8EEvPKfS1_S1_Pfiiiff,"",@"SHT_CUDA_INFO"
	.sectionflags	@""
	.align	4


	//----- nvinfo : EIATTR_CUDA_API_VERSION
	.align		4
        /*0000*/ 	.byte	0x04, 0x37
        /*0002*/ 	.short	(.L_78 - .L_77)
.L_77:
        /*0004*/ 	.word	0x00000082


	//----- nvinfo : EIATTR_KPARAM_INFO
	.align		4
.L_78:
        /*0008*/ 	.byte	0x04, 0x17
        /*000a*/ 	.short	(.L_80 - .L_79)
.L_79:
        /*000c*/ 	.word	0x00000000
        /*0010*/ 	.short	0x0008
        /*0012*/ 	.short	0x0030
        /*0014*/ 	.byte	0x00, 0xf0, 0x11, 0x00


	//----- nvinfo : EIATTR_KPARAM_INFO
	.align		4
.L_80:
        /*0018*/ 	.byte	0x04, 0x17
        /*001a*/ 	.short	(.L_82 - .L_81)
.L_81:
        /*001c*/ 	.word	0x00000000
        /*0020*/ 	.short	0x0007
        /*0022*/ 	.short	0x002c
        /*0024*/ 	.byte	0x00, 0xf0, 0x11, 0x00


	//----- nvinfo : EIATTR_KPARAM_INFO
	.align		4
.L_82:
        /*0028*/ 	.byte	0x04, 0x17
        /*002a*/ 	.short	(.L_84 - .L_83)
.L_83:
        /*002c*/ 	.word	0x00000000
        /*0030*/ 	.short	0x0006
        /*0032*/ 	.short	0x0028
        /*0034*/ 	.byte	0x00, 0xf0, 0x11, 0x00


	//----- nvinfo : EIATTR_KPARAM_INFO
	.align		4
.L_84:
        /*0038*/ 	.byte	0x04, 0x17
        /*003a*/ 	.short	(.L_86 - .L_85)
.L_85:
        /*003c*/ 	.word	0x00000000
        /*0040*/ 	.short	0x0005
        /*0042*/ 	.short	0x0024
        /*0044*/ 	.byte	0x00, 0xf0, 0x11, 0x00


	//----- nvinfo : EIATTR_KPARAM_INFO
	.align		4
.L_86:
        /*0048*/ 	.byte	0x04, 0x17
        /*004a*/ 	.short	(.L_88 - .L_87)
.L_87:
        /*004c*/ 	.word	0x00000000
        /*0050*/ 	.short	0x0004
        /*0052*/ 	.short	0x0020
        /*0054*/ 	.byte	0x00, 0xf0, 0x11, 0x00


	//----- nvinfo : EIATTR_KPARAM_INFO
	.align		4
.L_88:
        /*0058*/ 	.byte	0x04, 0x17
        /*005a*/ 	.short	(.L_90 - .L_89)
.L_89:
        /*005c*/ 	.word	0x00000000
        /*0060*/ 	.short	0x0003
        /*0062*/ 	.short	0x0018
        /*0064*/ 	.byte	0x00, 0xf5, 0x21, 0x00


	//----- nvinfo : EIATTR_KPARAM_INFO
	.align		4
.L_90:
        /*0068*/ 	.byte	0x04, 0x17
        /*006a*/ 	.short	(.L_92 - .L_91)
.L_91:
        /*006c*/ 	.word	0x00000000
        /*0070*/ 	.short	0x0002
        /*0072*/ 	.short	0x0010
        /*0074*/ 	.byte	0x00, 0xf5, 0x21, 0x00


	//----- nvinfo : EIATTR_KPARAM_INFO
	.align		4
.L_92:
        /*0078*/ 	.byte	0x04, 0x17
        /*007a*/ 	.short	(.L_94 - .L_93)
.L_93:
        /*007c*/ 	.word	0x00000000
        /*0080*/ 	.short	0x0001
        /*0082*/ 	.short	0x0008
        /*0084*/ 	.byte	0x00, 0xf5, 0x21, 0x00


	//----- nvinfo : EIATTR_KPARAM_INFO
	.align		4
.L_94:
        /*0088*/ 	.byte	0x04, 0x17
        /*008a*/ 	.short	(.L_96 - .L_95)
.L_95:
        /*008c*/ 	.word	0x00000000
        /*0090*/ 	.short	0x0000
        /*0092*/ 	.short	0x0000
        /*0094*/ 	.byte	0x00, 0xf5, 0x21, 0x00


	//----- nvinfo : EIATTR_SPARSE_MMA_MASK
	.align		4
.L_96:
        /*0098*/ 	.byte	0x03, 0x50
        /*009a*/ 	.short	0x0000


	//----- nvinfo : EIATTR_MAXREG_COUNT
	.align		4
        /*009c*/ 	.byte	0x03, 0x1b
        /*009e*/ 	.short	0x00ff


	//----- nvinfo : EIATTR_NUM_BARRIERS
	.align		4
        /*00a0*/ 	.byte	0x02, 0x4c
        /*00a2*/ 	.byte	0x01
	.zero		1


	//----- nvinfo : EIATTR_EXTERNS
	.align		4
        /*00a4*/ 	.byte	0x04, 0x0f
        /*00a6*/ 	.short	(.L_98 - .L_97)


	//   ....[0]....
	.align		4
.L_97:
        /*00a8*/ 	.word	index@(__assertfail)


	//----- nvinfo : EIATTR_MERCURY_ISA_VERSION
	.align		4
.L_98:
        /*00ac*/ 	.byte	0x03, 0x5f
        /*00ae*/ 	.short	0x0101


	//----- nvinfo : EIATTR_VRC_CTA_INIT_COUNT
	.align		4
        /*00b0*/ 	.byte	0x02, 0x4a
	.zero		1
	.zero		1


	//----- nvinfo : EIATTR_SYSCALL_OFFSETS
	.align		4
        /*00b4*/ 	.byte	0x04, 0x46
        /*00b6*/ 	.short	(.L_100 - .L_99)


	//   ....[0]....
.L_99:
        /*00b8*/ 	.word	0x00000180


	//   ....[1]....
        /*00bc*/ 	.word	0x00000270


	//----- nvinfo : EIATTR_EXIT_INSTR_OFFSETS
	.align		4
.L_100:
        /*00c0*/ 	.byte	0x04, 0x1c
        /*00c2*/ 	.short	(.L_102 - .L_101)


	//   ....[0]....
.L_101:
        /*00c4*/ 	.word	0x00001130


	//   ....[1]....
        /*00c8*/ 	.word	0x000011d0


	//----- nvinfo : EIATTR_CRS_STACK_SIZE
	.align		4
.L_102:
        /*00cc*/ 	.byte	0x04, 0x1e
        /*00ce*/ 	.short	(.L_104 - .L_103)
.L_103:
        /*00d0*/ 	.word	0x00000000


	//----- nvinfo : EIATTR_CBANK_PARAM_SIZE
	.align		4
.L_104:
        /*00d4*/ 	.byte	0x03, 0x19
        /*00d6*/ 	.short	0x0034


	//----- nvinfo : EIATTR_PARAM_CBANK
	.align		4
        /*00d8*/ 	.byte	0x04, 0x0a
        /*00da*/ 	.short	(.L_106 - .L_105)
	.align		4
.L_105:
        /*00dc*/ 	.word	index@(.nv.constant0._Z35gemm_kernel_tiled_1D_blocktiling_ntILi64ELi8ELi64ELi8EEvPKfS1_S1_Pfiiiff)
        /*00e0*/ 	.short	0x0380
        /*00e2*/ 	.short	0x0034


	//----- nvinfo : EIATTR_SW_WAR
	.align		4
.L_106:
        /*00e4*/ 	.byte	0x04, 0x36
        /*00e6*/ 	.short	(.L_108 - .L_107)
.L_107:
        /*00e8*/ 	.word	0x00000008
.L_108:


//--------------------- .nv.info._Z35gemm_kernel_tiled_1D_blocktiling_nnILi64ELi8ELi64ELi8EEvPKfS1_S1_Pfiiiff --------------------------
	.section	.nv.info._Z35gemm_kernel_tiled_1D_blocktiling_nnILi64ELi8ELi64ELi8EEvPKfS1_S1_Pfiiiff,"",@"SHT_CUDA_INFO"
	.sectionflags	@""
	.align	4


	//----- nvinfo : EIATTR_CUDA_API_VERSION
	.align		4
        /*0000*/ 	.byte	0x04, 0x37
        /*0002*/ 	.short	(.L_110 - .L_109)
.L_109:
        /*0004*/ 	.word	0x00000082


	//----- nvinfo : EIATTR_KPARAM_INFO
	.align		4
.L_110:
        /*0008*/ 	.byte	0x04, 0x17
        /*000a*/ 	.short	(.L_112 - .L_111)
.L_111:
        /*000c*/ 	.word	0x00000000
        /*0010*/ 	.short	0x0008
        /*0012*/ 	.short	0x0030
        /*0014*/ 	.byte	0x00, 0xf0, 0x11, 0x00


	//----- nvinfo : EIATTR_KPARAM_INFO
	.align		4
.L_112:
        /*0018*/ 	.byte	0x04, 0x17
        /*001a*/ 	.short	(.L_114 - .L_113)
.L_113:
        /*001c*/ 	.word	0x00000000
        /*0020*/ 	.short	0x0007
        /*0022*/ 	.short	0x002c
        /*0024*/ 	.byte	0x00, 0xf0, 0x11, 0x00


	//----- nvinfo : EIATTR_KPARAM_INFO
	.align		4
.L_114:
        /*0028*/ 	.byte	0x04, 0x17
        /*002a*/ 	.short	(.L_116 - .L_115)
.L_115:
        /*002c*/ 	.word	0x00000000
        /*0030*/ 	.short	0x0006
        /*0032*/ 	.short	0x0028
        /*0034*/ 	.byte	0x00, 0xf0, 0x11, 0x00


	//----- nvinfo : EIATTR_KPARAM_INFO
	.align		4
.L_116:
        /*0038*/ 	.byte	0x04, 0x17
        /*003a*/ 	.short	(.L_118 - .L_117)
.L_117:
        /*003c*/ 	.word	0x00000000
        /*0040*/ 	.short	0x0005
        /*0042*/ 	.short	0x0024
        /*0044*/ 	.byte	0x00, 0xf0, 0x11, 0x00


	//----- nvinfo : EIATTR_KPARAM_INFO
	.align		4
.L_118:
        /*0048*/ 	.byte	0x04, 0x17
        /*004a*/ 	.short	(.L_120 - .L_119)
.L_119:
        /*004c*/ 	.word	0x00000000
        /*0050*/ 	.short	0x0004
        /*0052*/ 	.short	0x0020
        /*0054*/ 	.byte	0x00, 0xf0, 0x11, 0x00


	//----- nvinfo : EIATTR_KPARAM_INFO
	.align		4
.L_120:
        /*0058*/ 	.byte	0x04, 0x17
        /*005a*/ 	.short	(.L_122 - .L_121)
.L_121:
        /*005c*/ 	.word	0x00000000
        /*0060*/ 	.short	0x0003
        /*0062*/ 	.short	0x0018
        /*0064*/ 	.byte	0x00, 0xf5, 0x21, 0x00


	//----- nvinfo : EIATTR_KPARAM_INFO
	.align		4
.L_122:
        /*0068*/ 	.byte	0x04, 0x17
        /*006a*/ 	.short	(.L_124 - .L_123)
.L_123:
        /*006c*/ 	.word	0x00000000
        /*0070*/ 	.short	0x0002
        /*0072*/ 	.short	0x0010
        /*0074*/ 	.byte	0x00, 0xf5, 0x21, 0x00


	//----- nvinfo : EIATTR_KPARAM_INFO
	.align		4
.L_124:
        /*0078*/ 	.byte	0x04, 0x17
        /*007a*/ 	.short	(.L_126 - .L_125)
.L_125:
        /*007c*/ 	.word	0x00000000
        /*0080*/ 	.short	0x0001
        /*0082*/ 	.short	0x0008
        /*0084*/ 	.byte	0x00, 0xf5, 0x21, 0x00


	//----- nvinfo : EIATTR_KPARAM_INFO
	.align		4
.L_126:
        /*0088*/ 	.byte	0x04, 0x17
        /*008a*/ 	.short	(.L_128 - .L_127)
.L_127:
        /*008c*/ 	.word	0x00000000
        /*0090*/ 	.short	0x0000
        /*0092*/ 	.short	0x0000
        /*0094*/ 	.byte	0x00, 0xf5, 0x21, 0x00


	//----- nvinfo : EIATTR_SPARSE_MMA_MASK
	.align		4
.L_128:
        /*0098*/ 	.byte	0x03, 0x50
        /*009a*/ 	.short	0x0000


	//----- nvinfo : EIATTR_MAXREG_COUNT
	.align		4
        /*009c*/ 	.byte	0x03, 0x1b
        /*009e*/ 	.short	0x00ff


	//----- nvinfo : EIATTR_NUM_BARRIERS
	.align		4
        /*00a0*/ 	.byte	0x02, 0x4c
        /*00a2*/ 	.byte	0x01
	.zero		1


	//----- nvinfo : EIATTR_EXTERNS
	.align		4
        /*00a4*/ 	.byte	0x04, 0x0f
        /*00a6*/ 	.short	(.L_130 - .L_129)


	//   ....[0]....
	.align		4
.L_129:
        /*00a8*/ 	.word	index@(__assertfail)


	//----- nvinfo : EIATTR_MERCURY_ISA_VERSION
	.align		4
.L_130:
        /*00ac*/ 	.byte	0x03, 0x5f
        /*00ae*/ 	.short	0x0101


	//----- nvinfo : EIATTR_VRC_CTA_INIT_COUNT
	.align		4
        /*00b0*/ 	.byte	0x02, 0x4a
	.zero		1
	.zero		1


	//----- nvinfo : EIATTR_SYSCALL_OFFSETS
	.align		4
        /*00b4*/ 	.byte	0x04, 0x46
        /*00b6*/ 	.short	(.L_132 - .L_131)


	//   ....[0]....
.L_131:
        /*00b8*/ 	.word	0x00000170


	//   ....[1]....
        /*00bc*/ 	.word	0x00000260


	//----- nvinfo : EIATTR_EXIT_INSTR_OFFSETS
	.align		4
.L_132:
        /*00c0*/ 	.byte	0x04, 0x1c
        /*00c2*/ 	.short	(.L_134 - .L_133)


	//   ....[0]....
.L_133:
        /*00c4*/ 	.word	0x00001180


	//   ....[1]....
        /*00c8*/ 	.word	0x00001220


	//----- nvinfo : EIATTR_CRS_STACK_SIZE
	.align		4
.L_134:
        /*00cc*/ 	.byte	0x04, 0x1e
        /*00ce*/ 	.short	(.L_136 - .L_135)
.L_135:
        /*00d0*/ 	.word	0x00000000


	//----- nvinfo : EIATTR_CBANK_PARAM_SIZE
	.align		4
.L_136:
        /*00d4*/ 	.byte	0x03, 0x19
        /*00d6*/ 	.short	0x0034


	//----- nvinfo : EIATTR_PARAM_CBANK
	.align		4
        /*00d8*/ 	.byte	0x04, 0x0a
        /*00da*/ 	.short	(.L_138 - .L_137)
	.align		4
.L_137:
        /*00dc*/ 	.word	index@(.nv.constant0._Z35gemm_kernel_tiled_1D_blocktiling_nnILi64ELi8ELi64ELi8EEvPKfS1_S1_Pfiiiff)
        /*00e0*/ 	.short	0x0380
        /*00e2*/ 	.short	0x0034


	//----- nvinfo : EIATTR_SW_WAR
	.align		4
.L_138:
        /*00e4*/ 	.byte	0x04, 0x36
        /*00e6*/ 	.short	(.L_140 - .L_139)
.L_139:
        /*00e8*/ 	.word	0x00000008
.L_140:


//--------------------- .nv.info._Z20gemm_kernel_tiled_1DILj16EEvPKfS1_S1_Pfiiibbff --------------------------
	.section	.nv.info._Z20gemm_kernel_tiled_1DILj16EEvPKfS1_S1_Pfiiibbff,"",@"SHT_CUDA_INFO"
	.sectionflags	@""
	.align	4


	//----- nvinfo : EIATTR_CUDA_API_VERSION
	.align		4
        /*0000*/ 	.byte	0x04, 0x37
        /*0002*/ 	.short	(.L_142 - .L_141)
.L_141:
        /*0004*/ 	.word	0x00000082


	//----- nvinfo : EIATTR_KPARAM_INFO
	.align		4
.L_142:
        /*0008*/ 	.byte	0x04, 0x17
        /*000a*/ 	.short	(.L_144 - .L_143)
.L_143:
        /*000c*/ 	.word	0x00000000
        /*0010*/ 	.short	0x000a
        /*0012*/ 	.short	0x0034
        /*0014*/ 	.byte	0x00, 0xf0, 0x11, 0x00


	//----- nvinfo : EIATTR_KPARAM_INFO
	.align		4
.L_144:
        /*0018*/ 	.byte	0x04, 0x17
        /*001a*/ 	.short	(.L_146 - .L_145)
.L_145:
        /*001c*/ 	.word	0x00000000
        /*0020*/ 	.short	0x0009
        /*0022*/ 	.short	0x0030
        /*0024*/ 	.byte	0x00, 0xf0, 0x11, 0x00


	//----- nvinfo : EIATTR_KPARAM_INFO
	.align		4
.L_146:
        /*0028*/ 	.byte	0x04, 0x17
        /*002a*/ 	.short	(.L_148 - .L_147)
.L_147:
        /*002c*/ 	.word	0x00000000
        /*0030*/ 	.short	0x0008
        /*0032*/ 	.short	0x002d
        /*0034*/ 	.byte	0x00, 0xf0, 0x05, 0x00


	//----- nvinfo : EIATTR_KPARAM_INFO
	.align		4
.L_148:
        /*0038*/ 	.byte	0x04, 0x17
        /*003a*/ 	.short	(.L_150 - .L_149)
.L_149:
        /*003c*/ 	.word	0x00000000
        /*0040*/ 	.short	0x0007
        /*0042*/ 	.short	0x002c
        /*0044*/ 	.byte	0x00, 0xf0, 0x05, 0x00


	//----- nvinfo : EIATTR_KPARAM_INFO
	.align		4
.L_150:
        /*0048*/ 	.byte	0x04, 0x17
        /*004a*/ 	.short	(.L_152 - .L_151)
.L_151:
        /*004c*/ 	.word	0x00000000
        /*0050*/ 	.short	0x0006
        /*0052*/ 	.short	0x0028
        /*0054*/ 	.byte	0x00, 0xf0, 0x11, 0x00


	//----- nvinfo : EIATTR_KPARAM_INFO
	.align		4
.L_152:
        /*0058*/ 	.byte	0x04, 0x17
        /*005a*/ 	.short	(.L_154 - .L_153)
.L_153:
        /*005c*/ 	.word	0x00000000
        /*0060*/ 	.short	0x0005
        /*0062*/ 	.short	0x0024
        /*0064*/ 	.byte	0x00, 0xf0, 0x11, 0x00


	//----- nvinfo : EIATTR_KPARAM_INFO
	.align		4
.L_154:
        /*0068*/ 	.byte	0x04, 0x17
        /*006a*/ 	.short	(.L_156 - .L_155)
.L_155:
        /*006c*/ 	.word	0x00000000
        /*0070*/ 	.short	0x0004
        /*0072*/ 	.short	0x0020
        /*0074*/ 	.byte	0x00, 0xf0, 0x11, 0x00


	//----- nvinfo : EIATTR_KPARAM_INFO
	.align		4
.L_156:
        /*0078*/ 	.byte	0x04, 0x17
        /*007a*/ 	.short	(.L_158 - .L_157)
.L_157:
        /*007c*/ 	.word	0x00000000
        /*0080*/ 	.short	0x0003
        /*0082*/ 	.short	0x0018
        /*0084*/ 	.byte	0x00, 0xf5, 0x21, 0x00


	//----- nvinfo : EIATTR_KPARAM_INFO
	.align		4
.L_158:
        /*0088*/ 	.byte	0x04, 0x17
        /*008a*/ 	.short	(.L_160 - .L_159)
.L_159:
        /*008c*/ 	.word	0x00000000
        /*0090*/ 	.short	0x0002
        /*0092*/ 	.short	0x0010
        /*0094*/ 	.byte	0x00, 0xf5, 0x21, 0x00


	//----- nvinfo : EIATTR_KPARAM_INFO
	.align		4
.L_160:
        /*0098*/ 	.byte	0x04, 0x17
        /*009a*/ 	.short	(.L_162 - .L_161)
.L_161:
        /*009c*/ 	.word	0x00000000
        /*00a0*/ 	.short	0x0001
        /*00a2*/ 	.short	0x0008
        /*00a4*/ 	.byte	0x00, 0xf5, 0x21, 0x00


	//----- nvinfo : EIATTR_KPARAM_INFO
	.align		4
.L_162:
        /*00a8*/ 	.byte	0x04, 0x17
        /*00aa*/ 	.short	(.L_164 - .L_163)
.L_163:
        /*00ac*/ 	.word	0x00000000
        /*00b0*/ 	.short	0x0000
        /*00b2*/ 	.short	0x0000
        /*00b4*/ 	.byte	0x00, 0xf5, 0x21, 0x00


	//----- nvinfo : EIATTR_SPARSE_MMA_MASK
	.align		4
.L_164:
        /*00b8*/ 	.byte	0x03, 0x50
        /*00ba*/ 	.short	0x0000


	//----- nvinfo : EIATTR_MAXREG_COUNT
	.align		4
        /*00bc*/ 	.byte	0x03, 0x1b
        /*00be*/ 	.short	0x00ff


	//----- nvinfo : EIATTR_NUM_BARRIERS
	.align		4
        /*00c0*/ 	.byte	0x02, 0x4c
        /*00c2*/ 	.byte	0x01
	.zero		1


	//----- nvinfo : EIATTR_MERCURY_ISA_VERSION
	.align		4
        /*00c4*/ 	.byte	0x03, 0x5f
        /*00c6*/ 	.short	0x0101


	//----- nvinfo : EIATTR_VRC_CTA_INIT_COUNT
	.align		4
        /*00c8*/ 	.byte	0x02, 0x4a
	.zero		1
	.zero		1


	//----- nvinfo : EIATTR_EXIT_INSTR_OFFSETS
	.align		4
        /*00cc*/ 	.byte	0x04, 0x1c
        /*00ce*/ 	.short	(.L_166 - .L_165)


	//   ....[0]....
.L_165:
        /*00d0*/ 	.word	0x00000750


	//   ....[1]....
        /*00d4*/ 	.word	0x00000800


	//----- nvinfo : EIATTR_CRS_STACK_SIZE
	.align		4
.L_166:
        /*00d8*/ 	.byte	0x04, 0x1e
        /*00da*/ 	.short	(.L_168 - .L_167)
.L_167:
        /*00dc*/ 	.word	0x00000000


	//----- nvinfo : EIATTR_CBANK_PARAM_SIZE
	.align		4
.L_168:
        /*00e0*/ 	.byte	0x03, 0x19
        /*00e2*/ 	.short	0x0038


	//----- nvinfo : EIATTR_PARAM_CBANK
	.align		4
        /*00e4*/ 	.byte	0x04, 0x0a
        /*00e6*/ 	.short	(.L_170 - .L_169)
	.align		4
.L_169:
        /*00e8*/ 	.word	index@(.nv.constant0._Z20gemm_kernel_tiled_1DILj16EEvPKfS1_S1_Pfiiibbff)
        /*00ec*/ 	.short	0x0380
        /*00ee*/ 	.short	0x0038


	//----- nvinfo : EIATTR_SW_WAR
	.align		4
.L_170:
        /*00f0*/ 	.byte	0x04, 0x36
        /*00f2*/ 	.short	(.L_172 - .L_171)
.L_171:
        /*00f4*/ 	.word	0x00000008
.L_172:


//--------------------- .nv.info._Z17gemm_kernel_tiledILj16EEvPKfS1_S1_Pfiiibbff --------------------------
	.section	.nv.info._Z17gemm_kernel_tiledILj16EEvPKfS1_S1_Pfiiibbff,"",@"SHT_CUDA_INFO"
	.sectionflags	@""
	.align	4


	//----- nvinfo : EIATTR_CUDA_API_VERSION
	.align		4
        /*0000*/ 	.byte	0x04, 0x37
        /*0002*/ 	.short	(.L_174 - .L_173)
.L_173:
        /*0004*/ 	.word	0x00000082


	//----- nvinfo : EIATTR_KPARAM_INFO
	.align		4
.L_174:
        /*0008*/ 	.byte	0x04, 0x17
        /*000a*/ 	.short	(.L_176 - .L_175)
.L_175:
        /*000c*/ 	.word	0x00000000
        /*0010*/ 	.short	0x000a
        /*0012*/ 	.short	0x0034
        /*0014*/ 	.byte	0x00, 0xf0, 0x11, 0x00


	//----- nvinfo : EIATTR_KPARAM_INFO
	.align		4
.L_176:
        /*0018*/ 	.byte	0x04, 0x17
        /*001a*/ 	.short	(.L_178 - .L_177)
.L_177:
        /*001c*/ 	.word	0x00000000
        /*0020*/ 	.short	0x0009
        /*0022*/ 	.short	0x0030
        /*0024*/ 	.byte	0x00, 0xf0, 0x11, 0x00


	//----- nvinfo : EIATTR_KPARAM_INFO
	.align		4
.L_178:
        /*0028*/ 	.byte	0x04, 0x17
        /*002a*/ 	.short	(.L_180 - .L_179)
.L_179:
        /*002c*/ 	.word	0x00000000
        /*0030*/ 	.short	0x0008
        /*0032*/ 	.short	0x002d
        /*0034*/ 	.byte	0x00, 0xf0, 0x05, 0x00


	//----- nvinfo : EIATTR_KPARAM_INFO
	.align		4
.L_180:
        /*0038*/ 	.byte	0x04, 0x17
        /*003a*/ 	.short	(.L_182 - .L_181)
.L_181:
        /*003c*/ 	.word	0x00000000
        /*0040*/ 	.short	0x0007
        /*0042*/ 	.short	0x002c
        /*0044*/ 	.byte	0x00, 0xf0, 0x05, 0x00


	//----- nvinfo : EIATTR_KPARAM_INFO
	.align		4
.L_182:
        /*0048*/ 	.byte	0x04, 0x17
        /*004a*/ 	.short	(.L_184 - .L_183)
.L_183:
        /*004c*/ 	.word	0x00000000
        /*0050*/ 	.short	0x0006
        /*0052*/ 	.short	0x0028
        /*0054*/ 	.byte	0x00, 0xf0, 0x11, 0x00


	//----- nvinfo : EIATTR_KPARAM_INFO
	.align		4
.L_184:
        /*0058*/ 	.byte	0x04, 0x17
        /*005a*/ 	.short	(.L_186 - .L_185)
.L_185:
        /*005c*/ 	.word	0x00000000
        /*0060*/ 	.short	0x0005
        /*0062*/ 	.short	0x0024
        /*0064*/ 	.byte	0x00, 0xf0, 0x11, 0x00


	//----- nvinfo : EIATTR_KPARAM_INFO
	.align		4
.L_186:
        /*0068*/ 	.byte	0x04, 0x17
        /*006a*/ 	.short	(.L_188 - .L_187)
.L_187:
        /*006c*/ 	.word	0x00000000
        /*0070*/ 	.short	0x0004
        /*0072*/ 	.short	0x0020
        /*0074*/ 	.byte	0x00, 0xf0, 0x11, 0x00


	//----- nvinfo : EIATTR_KPARAM_INFO
	.align		4
.L_188:
        /*0078*/ 	.byte	0x04, 0x17
        /*007a*/ 	.short	(.L_190 - .L_189)
.L_189:
        /*007c*/ 	.word	0x00000000
        /*0080*/ 	.short	0x0003
        /*0082*/ 	.short	0x0018
        /*0084*/ 	.byte	0x00, 0xf5, 0x21, 0x00


	//----- nvinfo : EIATTR_KPARAM_INFO
	.align		4
.L_190:
        /*0088*/ 	.byte	0x04, 0x17
        /*008a*/ 	.short	(.L_192 - .L_191)
.L_191:
        /*008c*/ 	.word	0x00000000
        /*0090*/ 	.short	0x0002
        /*0092*/ 	.short	0x0010
        /*0094*/ 	.byte	0x00, 0xf5, 0x21, 0x00


	//----- nvinfo : EIATTR_KPARAM_INFO
	.align		4
.L_192:
        /*0098*/ 	.byte	0x04, 0x17
        /*009a*/ 	.short	(.L_194 - .L_193)
.L_193:
        /*009c*/ 	.word	0x00000000
        /*00a0*/ 	.short	0x0001
        /*00a2*/ 	.short	0x0008
        /*00a4*/ 	.byte	0x00, 0xf5, 0x21, 0x00


	//----- nvinfo : EIATTR_KPARAM_INFO
	.align		4
.L_194:
        /*00a8*/ 	.byte	0x04, 0x17
        /*00aa*/ 	.short	(.L_196 - .L_195)
.L_195:
        /*00ac*/ 	.word	0x00000000
        /*00b0*/ 	.short	0x0000
        /*00b2*/ 	.short	0x0000
        /*00b4*/ 	.byte	0x00, 0xf5, 0x21, 0x00


	//----- nvinfo : EIATTR_SPARSE_MMA_MASK
	.align		4
.L_196:
        /*00b8*/ 	.byte	0x03, 0x50
        /*00ba*/ 	.short	0x0000


	//----- nvinfo : EIATTR_MAXREG_COUNT
	.align		4
        /*00bc*/ 	.byte	0x03, 0x1b
        /*00be*/ 	.short	0x00ff


	//----- nvinfo : EIATTR_NUM_BARRIERS
	.align		4
        /*00c0*/ 	.byte	0x02, 0x4c
        /*00c2*/ 	.byte	0x01
	.zero		1


	//----- nvinfo : EIATTR_MERCURY_ISA_VERSION
	.align		4
        /*00c4*/ 	.byte	0x03, 0x5f
        /*00c6*/ 	.short	0x0101


	//----- nvinfo : EIATTR_VRC_CTA_INIT_COUNT
	.align		4
        /*00c8*/ 	.byte	0x02, 0x4a
	.zero		1
	.zero		1


	//----- nvinfo : EIATTR_EXIT_INSTR_OFFSETS
	.align		4
        /*00cc*/ 	.byte	0x04, 0x1c
        /*00ce*/ 	.short	(.L_198 - .L_197)


	//   ....[0]....
.L_197:
        /*00d0*/ 	.word	0x00000730


	//   ....[1]....
        /*00d4*/ 	.word	0x000007e0


	//----- nvinfo : EIATTR_CRS_STACK_SIZE
	.align		4
.L_198:
        /*00d8*/ 	.byte	0x04, 0x1e
        /*00da*/ 	.short	(.L_200 - .L_199)
.L_199:
        /*00dc*/ 	.word	0x00000000


	//----- nvinfo : EIATTR_CBANK_PARAM_SIZE
	.align		4
.L_200:
        /*00e0*/ 	.byte	0x03, 0x19
        /*00e2*/ 	.short	0x0038


	//----- nvinfo : EIATTR_PARAM_CBANK
	.align		4
        /*00e4*/ 	.byte	0x04, 0x0a
        /*00e6*/ 	.short	(.L_202 - .L_201)
	.align		4
.L_201:
        /*00e8*/ 	.word	index@(.nv.constant0._Z17gemm_kernel_tiledILj16EEvPKfS1_S1_Pfiiibbff)
        /*00ec*/ 	.short	0x0380
        /*00ee*/ 	.short	0x0038


	//----- nvinfo : EIATTR_SW_WAR
	.align		4
.L_202:
        /*00f0*/ 	.byte	0x04, 0x36
        /*00f2*/ 	.short	(.L_204 - .L_203)
.L_203:
        /*00f4*/ 	.word	0x00000008
.L_204:


//--------------------- .nv.info._Z17gemm_kernel_naivePKfS0_S0_Pfiiibbff --------------------------
	.section	.nv.info._Z17gemm_kernel_naivePKfS0_S0_Pfiiibbff,"",@"SHT_CUDA_INFO"
	.sectionflags	@""
	.align	4


	//----- nvinfo : EIATTR_CUDA_API_VERSION
	.align		4
        /*0000*/ 	.byte	0x04, 0x37
        /*0002*/ 	.short	(.L_206 - .L_205)
.L_205:
        /*0004*/ 	.word	0x00000082


	//----- nvinfo : EIATTR_KPARAM_INFO
	.align		4
.L_206:
        /*0008*/ 	.byte	0x04, 0x17
        /*000a*/ 	.short	(.L_208 - .L_207)
.L_207:
        /*000c*/ 	.word	0x00000000
        /*0010*/ 	.short	0x000a
        /*0012*/ 	.short	0x0034
        /*0014*/ 	.byte	0x00, 0xf0, 0x11, 0x00


	//----- nvinfo : EIATTR_KPARAM_INFO
	.align		4
.L_208:
        /*0018*/ 	.byte	0x04, 0x17
        /*001a*/ 	.short	(.L_210 - .L_209)
.L_209:
        /*001c*/ 	.word	0x00000000
        /*0020*/ 	.short	0x0009
        /*0022*/ 	.short	0x0030
        /*0024*/ 	.byte	0x00, 0xf0, 0x11, 0x00


	//----- nvinfo : EIATTR_KPARAM_INFO
	.align		4
.L_210:
        /*0028*/ 	.byte	0x04, 0x17
        /*002a*/ 	.short	(.L_212 - .L_211)
.L_211:
        /*002c*/ 	.word	0x00000000
        /*0030*/ 	.short	0x0008
        /*0032*/ 	.short	0x002d
        /*0034*/ 	.byte	0x00, 0xf0, 0x05, 0x00


	//----- nvinfo : EIATTR_KPARAM_INFO
	.align		4
.L_212:
        /*0038*/ 	.byte	0x04, 0x17
        /*003a*/ 	.short	(.L_214 - .L_213)
.L_213:
        /*003c*/ 	.word	0x00000000
        /*0040*/ 	.short	0x0007
        /*0042*/ 	.short	0x002c
        /*0044*/ 	.byte	0x00, 0xf0, 0x05, 0x00


	//----- nvinfo : EIATTR_KPARAM_INFO
	.align		4
.L_214:
        /*0048*/ 	.byte	0x04, 0x17
        /*004a*/ 	.short	(.L_216 - .L_215)
.L_215:
        /*004c*/ 	.word	0x00000000
        /*0050*/ 	.short	0x0006
        /*0052*/ 	.short	0x0028
        /*0054*/ 	.byte	0x00, 0xf0, 0x11, 0x00


	//----- nvinfo : EIATTR_KPARAM_INFO
	.align		4
.L_216:
        /*0058*/ 	.byte	0x04, 0x17
        /*005a*/ 	.short	(.L_218 - .L_217)
.L_217:
        /*005c*/ 	.word	0x00000000
        /*0060*/ 	.short	0x0005
        /*0062*/ 	.short	0x0024
        /*0064*/ 	.byte	0x00, 0xf0, 0x11, 0x00


	//----- nvinfo : EIATTR_KPARAM_INFO
	.align		4
.L_218:
        /*0068*/ 	.byte	0x04, 0x17
        /*006a*/ 	.short	(.L_220 - .L_219)
.L_219:
        /*006c*/ 	.word	0x00000000
        /*0070*/ 	.short	0x0004
        /*0072*/ 	.short	0x0020
        /*0074*/ 	.byte	0x00, 0xf0, 0x11, 0x00


	//----- nvinfo : EIATTR_KPARAM_INFO
	.align		4
.L_220:
        /*0078*/ 	.byte	0x04, 0x17
        /*007a*/ 	.short	(.L_222 - .L_221)
.L_221:
        /*007c*/ 	.word	0x00000000
        /*0080*/ 	.short	0x0003
        /*0082*/ 	.short	0x0018
        /*0084*/ 	.byte	0x00, 0xf5, 0x21, 0x00


	//----- nvinfo : EIATTR_KPARAM_INFO
	.align		4
.L_222:
        /*0088*/ 	.byte	0x04, 0x17
        /*008a*/ 	.short	(.L_224 - .L_223)
.L_223:
        /*008c*/ 	.word	0x00000000
        /*0090*/ 	.short	0x0002
        /*0092*/ 	.short	0x0010
        /*0094*/ 	.byte	0x00, 0xf5, 0x21, 0x00


	//----- nvinfo : EIATTR_KPARAM_INFO
	.align		4
.L_224:
        /*0098*/ 	.byte	0x04, 0x17
        /*009a*/ 	.short	(.L_226 - .L_225)
.L_225:
        /*009c*/ 	.word	0x00000000
        /*00a0*/ 	.short	0x0001
        /*00a2*/ 	.short	0x0008
        /*00a4*/ 	.byte	0x00, 0xf5, 0x21, 0x00


	//----- nvinfo : EIATTR_KPARAM_INFO
	.align		4
.L_226:
        /*00a8*/ 	.byte	0x04, 0x17
        /*00aa*/ 	.short	(.L_228 - .L_227)
.L_227:
        /*00ac*/ 	.word	0x00000000
        /*00b0*/ 	.short	0x0000
        /*00b2*/ 	.short	0x0000
        /*00b4*/ 	.byte	0x00, 0xf5, 0x21, 0x00


	//----- nvinfo : EIATTR_SPARSE_MMA_MASK
	.align		4
.L_228:
        /*00b8*/ 	.byte	0x03, 0x50
        /*00ba*/ 	.short	0x0000


	//----- nvinfo : EIATTR_MAXREG_COUNT
	.align		4
        /*00bc*/ 	.byte	0x03, 0x1b
        /*00be*/ 	.short	0x00ff


	//----- nvinfo : EIATTR_MERCURY_ISA_VERSION
	.align		4
        /*00c0*/ 	.byte	0x03, 0x5f
        /*00c2*/ 	.short	0x0101


	//----- nvinfo : EIATTR_VRC_CTA_INIT_COUNT
	.align		4
        /*00c4*/ 	.byte	0x02, 0x4a
	.zero		1
	.zero		1


	//----- nvinfo : EIATTR_EXIT_INSTR_OFFSETS
	.align		4
        /*00c8*/ 	.byte	0x04, 0x1c
        /*00ca*/ 	.short	(.L_230 - .L_229)


	//   ....[0]....
.L_229:
        /*00cc*/ 	.word	0x000000f0


	//   ....[1]....
        /*00d0*/ 	.word	0x00002760


	//----- nvinfo : EIATTR_CBANK_PARAM_SIZE
	.align		4
.L_230:
        /*00d4*/ 	.byte	0x03, 0x19
        /*00d6*/ 	.short	0x0038


	//----- nvinfo : EIATTR_PARAM_CBANK
	.align		4
        /*00d8*/ 	.byte	0x04, 0x0a
        /*00da*/ 	.short	(.L_232 - .L_231)
	.align		4
.L_231:
        /*00dc*/ 	.word	index@(.nv.constant0._Z17gemm_kernel_naivePKfS0_S0_Pfiiibbff)
        /*00e0*/ 	.short	0x0380
        /*00e2*/ 	.short	0x0038


	//----- nvinfo : EIATTR_SW_WAR
	.align		4
.L_232:
        /*00e4*/ 	.byte	0x04, 0x36
        /*00e6*/ 	.short	(.L_234 - .L_233)
.L_233:
        /*00e8*/ 	.word	0x00000008
.L_234:


//--------------------- .nv.callgraph             --------------------------
	.section	.nv.callgraph,"",@"SHT_CUDA_CALLGRAPH"
	.align	4
	.sectionentsize	8
	.align		4
        /*0000*/ 	.word	0x00000000
	.align		4
        /*0004*/ 	.word	0xffffffff
	.align		4
        /*0008*/ 	.word	index@(_Z35gemm_kernel_tiled_1D_blocktiling_ntILi64ELi8ELi64ELi8EEvPKfS1_S1_Pfiiiff)
	.align		4
        /*000c*/ 	.word	index@(__assertfail)
	.align		4
        /*0010*/ 	.word	index@(_Z35gemm_kernel_tiled_1D_blocktiling_nnILi64ELi8ELi64ELi8EEvPKfS1_S1_Pfiiiff)
	.align		4
        /*0014*/ 	.word	index@(__assertfail)
	.align		4
        /*0018*/ 	.word	0x00000000
	.align		4
        /*001c*/ 	.word	0xfffffffe
	.align		4
        /*0020*/ 	.word	0x00000000
	.align		4
        /*0024*/ 	.word	0xfffffffd
	.align		4
        /*0028*/ 	.word	0x00000000
	.align		4
        /*002c*/ 	.word	0xfffffffc


//--------------------- .nv.constant4             --------------------------
	.section	.nv.constant4,"a",@progbits
	.align	8
	.align		8
.nv.constant4:
        /*0000*/ 	.dword	__unnamed_1
	.align		8
        /*0008*/ 	.dword	__unnamed_2
	.align		8
        /*0010*/ 	.dword	$str
	.align		8
        /*0018*/ 	.dword	$str$1
	.align		8
        /*0020*/ 	.dword	$str$2
	.align		8
        /*0028*/ 	.dword	__assertfail


//--------------------- .text._Z10add_kernelPKfS0_Pfi --------------------------
	.section	.text._Z10add_kernelPKfS0_Pfi,"ax",@progbits
	.align	128
        .global         _Z10add_kernelPKfS0_Pfi
        .type           _Z10add_kernelPKfS0_Pfi,@function
        .size           _Z10add_kernelPKfS0_Pfi,(.L_x_46 - _Z10add_kernelPKfS0_Pfi)
        .other          _Z10add_kernelPKfS0_Pfi,@"STO_CUDA_ENTRY STV_DEFAULT"
_Z10add_kernelPKfS0_Pfi:
.text._Z10add_kernelPKfS0_Pfi:
[----:B------:R-:W-:Y:S01]  /*0000*/  LDC R1, c[0x0][0x37c] ;  /* 0x0000df00ff017b82 */ /* 0x000fe20000000800 */
[----:B------:R-:W0:Y:S07]  /*0010*/  S2R R0, SR_TID.X ;  /* 0x0000000000007919 */ /* 0x000e2e0000002100 */
[----:B------:R-:W0:Y:S01]  /*0020*/  S2UR UR4, SR_CTAID.X ;  /* 0x00000000000479c3 */ /* 0x000e220000002500 */
[----:B------:R-:W1:Y:S07]  /*0030*/  LDCU UR5, c[0x0][0x398] ;  /* 0x00007300ff0577ac */ /* 0x000e6e0008000800 */
[----:B------:R-:W0:Y:S02]  /*0040*/  LDC R9, c[0x0][0x360] ;  /* 0x0000d800ff097b82 */ /* 0x000e240000000800 */
[----:B0-----:R-:W-:-:S05]  /*0050*/  IMAD R9, R9, UR4, R0 ;  /* 0x0000000409097c24 */ /* 0x001fca000f8e0200 */
[----:B-1----:R-:W-:-:S13]  /*0060*/  ISETP.GE.AND P0, PT, R9, UR5, PT ;  /* 0x0000000509007c0c */ /* 0x002fda000bf06270 */
[----:B------:R-:W-:Y:S05]  /*0070*/  @P0 EXIT ;  /* 0x000000000000094d */ /* 0x000fea0003800000 */
[----:B------:R-:W0:Y:S01]  /*0080*/  LDC.64 R2, c[0x0][0x380] ;  /* 0x0000e000ff027b82 */ /* 0x000e220000000a00 */
[----:B------:R-:W1:Y:S07]  /*0090*/  LDCU.64 UR4, c[0x0][0x358] ;  /* 0x00006b00ff0477ac */ /* 0x000e6e0008000a00 */
[----:B------:R-:W2:Y:S08]  /*00a0*/  LDC.64 R4, c[0x0][0x388] ;  /* 0x0000e200ff047b82 */ /* 0x000eb00000000a00 */
[----:B------:R-:W3:Y:S01]  /*00b0*/  LDC.64 R6, c[0x0][0x390] ;  /* 0x0000e400ff067b82 */ /* 0x000ee20000000a00 */
[----:B0-----:R-:W-:-:S06]  /*00c0*/  IMAD.WIDE R2, R9, 0x4, R2 ;  /* 0x0000000409027825 */ /* 0x001fcc00078e0202 */
[----:B-1----:R-:W4:Y:S01]  /*00d0*/  LDG.E R2, desc[UR4][R2.64] ;  /* 0x0000000402027981 */ /* 0x002f22000c1e1900 */
[----:B--2---:R-:W-:-:S06]  /*00e0*/  IMAD.WIDE R4, R9, 0x4, R4 ;  /* 0x0000000409047825 */ /* 0x004fcc00078e0204 */
[----:B------:R-:W4:Y:S01]  /*00f0*/  LDG.E R5, desc[UR4][R4.64] ;  /* 0x0000000404057981 */ /* 0x000f22000c1e1900 */
[----:B---3--:R-:W-:-:S04]  /*0100*/  IMAD.WIDE R6, R9, 0x4, R6 ;  /* 0x0000000409067825 */ /* 0x008fc800078e0206 */
[----:B----4-:R-:W-:-:S05]  /*0110*/  FADD R9, R2, R5 ;  /* 0x0000000502097221 */ /* 0x010fca0000000000 */
[----:B------:R-:W-:Y:S01]  /*0120*/  STG.E desc[UR4][R6.64], R9 ;  /* 0x0000000906007986 */ /* 0x000fe2000c101904 */
[----:B------:R-:W-:Y:S05]  /*0130*/  EXIT ;  /* 0x000000000000794d */ /* 0x000fea0003800000 */
.L_x_0:
[----:B------:R-:W-:-:S00]  /*0140*/  BRA `(.L_x_0) ;  /* 0xfffffffc00fc7947 */ /* 0x000fc0000383ffff */
[----:B------:R-:W-:-:S00]  /*0150*/  NOP ;  /* 0x0000000000007918 */ /* 0x000fc00000000000 */
        /* <DEDUP_REMOVED lines=10> */
.L_x_46:


//--------------------- .text._Z11relu_kernelPKfPfi --------------------------
	.section	.text._Z11relu_kernelPKfPfi,"ax",@progbits
	.align	128
        .global         _Z11relu_kernelPKfPfi
        .type           _Z11relu_kernelPKfPfi,@function
        .size           _Z11relu_kernelPKfPfi,(.L_x_47 - _Z11relu_kernelPKfPfi)
        .other          _Z11relu_kernelPKfPfi,@"STO_CUDA_ENTRY STV_DEFAULT"
_Z11relu_kernelPKfPfi:
.text._Z11relu_kernelPKfPfi:
        /* <DEDUP_REMOVED lines=10> */
[----:B------:R-:W2:Y:S01]  /*00a0*/  LDC.64 R4, c[0x0][0x388] ;  /* 0x0000e200ff047b82 */ /* 0x000ea20000000a00 */
[----:B0-----:R-:W-:-:S06]  /*00b0*/  IMAD.WIDE R2, R7, 0x4, R2 ;  /* 0x0000000407027825 */ /* 0x001fcc00078e0202 */
[----:B-1----:R-:W3:Y:S01]  /*00c0*/  LDG.E R2, desc[UR4][R2.64] ;  /* 0x0000000402027981 */ /* 0x002ee2000c1e1900 */
[----:B--2---:R-:W-:Y:S01]  /*00d0*/  IMAD.WIDE R4, R7, 0x4, R4 ;  /* 0x0000000407047825 */ /* 0x004fe200078e0204 */
[----:B---3--:R-:W-:-:S04]  /*00e0*/  FSETP.GEU.AND P0, PT, R2, RZ, PT ;  /* 0x000000ff0200720b */ /* 0x008fc80003f0e000 */
[----:B------:R-:W-:-:S05]  /*00f0*/  FSEL R7, R2, RZ, P0 ;  /* 0x000000ff02077208 */ /* 0x000fca0000000000 */
[----:B------:R-:W-:Y:S01]  /*0100*/  STG.E desc[UR4][R4.64], R7 ;  /* 0x0000000704007986 */ /* 0x000fe2000c101904 */
[----:B------:R-:W-:Y:S05]  /*0110*/  EXIT ;  /* 0x000000000000794d */ /* 0x000fea0003800000 */
.L_x_1:
        /* <DEDUP_REMOVED lines=14> */
.L_x_47:


//--------------------- .text._Z35gemm_kernel_tiled_1D_blocktiling_ntILi64ELi8ELi64ELi8EEvPKfS1_S1_Pfiiiff --------------------------
	.section	.text._Z35gemm_kernel_tiled_1D_blocktiling_ntILi64ELi8ELi64ELi8EEvPKfS1_S1_Pfiiiff,"ax",@progbits
	.align	128
        .global         _Z35gemm_kernel_tiled_1D_blocktiling_ntILi64ELi8ELi64ELi8EEvPKfS1_S1_Pfiiiff
        .type           _Z35gemm_kernel_tiled_1D_blocktiling_ntILi64ELi8ELi64ELi8EEvPKfS1_S1_Pfiiiff,@function
        .size           _Z35gemm_kernel_tiled_1D_blocktiling_ntILi64ELi8ELi64ELi8EEvPKfS1_S1_Pfiiiff,(.L_x_48 - _Z35gemm_kernel_tiled_1D_blocktiling_ntILi64ELi8ELi64ELi8EEvPKfS1_S1_Pfiiiff)
        .other          _Z35gemm_kernel_tiled_1D_blocktiling_ntILi64ELi8ELi64ELi8EEvPKfS1_S1_Pfiiiff,@"STO_CUDA_ENTRY STV_DEFAULT"
_Z35gemm_kernel_tiled_1D_blocktiling_ntILi64ELi8ELi64ELi8EEvPKfS1_S1_Pfiiiff:
.text._Z35gemm_kernel_tiled_1D_blocktiling_ntILi64ELi8ELi64ELi8EEvPKfS1_S1_Pfiiiff:
[----:B------:R-:W0:Y:S01]  /*0000*/  LDC R1, c[0x0][0x37c] ;  /* 0x0000df00ff017b82 */ /* 0x000e220000000800 */
[----:B------:R-:W1:Y:S01]  /*0010*/  S2R R18, SR_TID.X ;  /* 0x0000000000127919 */ /* 0x000e620000002100 */
[----:B------:R-:W2:Y:S01]  /*0020*/  LDCU UR4, c[0x0][0x360] ;  /* 0x00006c00ff0477ac */ /* 0x000ea20008000800 */
[----:B------:R-:W3:Y:S01]  /*0030*/  LDCU.64 UR36, c[0x0][0x358] ;  /* 0x00006b00ff2477ac */ /* 0x000ee20008000a00 */
[----:B------:R-:W4:Y:S01]  /*0040*/  LDCU UR38, c[0x0][0x3a8] ;  /* 0x00007500ff2677ac */ /* 0x000f220008000800 */
[----:B--2---:R-:W-:Y:S01]  /*0050*/  UISETP.NE.AND UP0, UPT, UR4, 0x200, UPT ;  /* 0x000002000400788c */ /* 0x004fe2000bf05270 */
[----:B-1----:R-:W-:Y:S02]  /*0060*/  LOP3.LUT R2, R18, 0x3f, RZ, 0xc0, !PT ;  /* 0x0000003f12027812 */ /* 0x002fe400078ec0ff */
[----:B------:R-:W-:-:S06]  /*0070*/  SHF.R.U32.HI R16, RZ, 0x6, R18 ;  /* 0x00000006ff107819 */ /* 0x000fcc0000011612 */
[----:B---34-:R-:W-:Y:S05]  /*0080*/  BRA.U !UP0, `(.L_x_2) ;  /* 0x00000001087c7547 */ /* 0x018fea000b800000 */
[----:B------:R-:W-:Y:S01]  /*0090*/  MOV R17, 0x28 ;  /* 0x0000002800117802 */ /* 0x000fe20000000f00 */
[----:B------:R-:W1:Y:S01]  /*00a0*/  LDCU.64 UR4, c[0x4][0x10] ;  /* 0x01000200ff0477ac */ /* 0x000e620008000a00 */
[----:B------:R-:W-:Y:S01]  /*00b0*/  HFMA2 R8, -RZ, RZ, 0, 1.6689300537109375e-05 ;  /* 0x00000118ff087431 */ /* 0x000fe200000001ff */
[----:B------:R-:W-:Y:S01]  /*00c0*/  MOV R12, 0x1 ;  /* 0x00000001000c7802 */ /* 0x000fe20000000f00 */
[----:B------:R2:W3:Y:S01]  /*00d0*/  LDC.64 R14, c[0x4][R17] ;  /* 0x01000000110e7b82 */ /* 0x0004e20000000a00 */
[----:B------:R-:W4:Y:S01]  /*00e0*/  LDCU.64 UR6, c[0x4][0x18] ;  /* 0x01000300ff0677ac */ /* 0x000f220008000a00 */
[----:B------:R-:W-:Y:S01]  /*00f0*/  HFMA2 R13, -RZ, RZ, 0, 0 ;  /* 0x00000000ff0d7431 */ /* 0x000fe200000001ff */
[----:B------:R-:W5:Y:S01]  /*0100*/  LDCU.64 UR8, c[0x4][0x8] ;  /* 0x01000100ff0877ac */ /* 0x000f620008000a00 */
[----:B-1----:R-:W-:Y:S02]  /*0110*/  MOV R4, UR4 ;  /* 0x0000000400047c02 */ /* 0x002fe40008000f00 */
[----:B------:R-:W-:-:S02]  /*0120*/  MOV R5, UR5 ;  /* 0x0000000500057c02 */ /* 0x000fc40008000f00 */
[----:B----4-:R-:W-:Y:S02]  /*0130*/  MOV R6, UR6 ;  /* 0x0000000600067c02 */ /* 0x010fe40008000f00 */
[----:B------:R-:W-:Y:S02]  /*0140*/  MOV R7, UR7 ;  /* 0x0000000700077c02 */ /* 0x000fe40008000f00 */
[----:B-----5:R-:W-:Y:S02]  /*0150*/  MOV R10, UR8 ;  /* 0x00000008000a7c02 */ /* 0x020fe40008000f00 */
[----:B--2---:R-:W-:-:S07]  /*0160*/  MOV R11, UR9 ;  /* 0x00000009000b7c02 */ /* 0x004fce0008000f00 */
[----:B------:R-:W-:-:S07]  /*0170*/  LEPC R20, `(.L_x_3) ;  /* 0x000000001014794e */ /* 0x000fce0000000000 */
[----:B0--3--:R-:W-:Y:S05]  /*0180*/  CALL.ABS.NOINC R14 ;  /* 0x000000000e007343 */ /* 0x009fea0003c00000 */
.L_x_3:
[----:B------:R0:W1:Y:S01]  /*0190*/  LDC.64 R14, c[0x4][R17] ;  /* 0x01000000110e7b82 */ /* 0x0000620000000a00 */
[----:B------:R-:W2:Y:S01]  /*01a0*/  LDCU.64 UR4, c[0x4][0x20] ;  /* 0x01000400ff0477ac */ /* 0x000ea20008000a00 */
[----:B------:R-:W-:Y:S01]  /*01b0*/  HFMA2 R8, -RZ, RZ, 0, 1.6748905181884765625e-05 ;  /* 0x00000119ff087431 */ /* 0x000fe200000001ff */
[----:B------:R-:W-:Y:S01]  /*01c0*/  MOV R12, 0x1 ;  /* 0x00000001000c7802 */ /* 0x000fe20000000f00 */
[----:B------:R-:W-:Y:S01]  /*01d0*/  HFMA2 R13, -RZ, RZ, 0, 0 ;  /* 0x00000000ff0d7431 */ /* 0x000fe200000001ff */
[----:B------:R-:W3:Y:S01]  /*01e0*/  LDCU.64 UR6, c[0x4][0x18] ;  /* 0x01000300ff0677ac */ /* 0x000ee20008000a00 */
[----:B------:R-:W4:Y:S01]  /*01f0*/  LDCU.64 UR8, c[0x4][0x8] ;  /* 0x01000100ff0877ac */ /* 0x000f220008000a00 */
[----:B--2---:R-:W-:Y:S02]  /*0200*/  MOV R4, UR4 ;  /* 0x0000000400047c02 */ /* 0x004fe40008000f00 */
[----:B------:R-:W-:Y:S02]  /*0210*/  MOV R5, UR5 ;  /* 0x0000000500057c02 */ /* 0x000fe40008000f00 */
[----:B---3--:R-:W-:-:S02]  /*0220*/  MOV R6, UR6 ;  /* 0x0000000600067c02 */ /* 0x008fc40008000f00 */
[----:B------:R-:W-:Y:S02]  /*0230*/  MOV R7, UR7 ;  /* 0x0000000700077c02 */ /* 0x000fe40008000f00 */
[----:B----4-:R-:W-:Y:S02]  /*0240*/  MOV R10, UR8 ;  /* 0x00000008000a7c02 */ /* 0x010fe40008000f00 */
[----:B0-----:R-:W-:-:S07]  /*0250*/  MOV R11, UR9 ;  /* 0x00000009000b7c02 */ /* 0x001fce0008000f00 */
[----:B------:R-:W-:-:S07]  /*0260*/  LEPC R20, `(.L_x_2) ;  /* 0x000000001014794e */ /* 0x000fce0000000000 */
[----:B-1----:R-:W-:Y:S05]  /*0270*/  CALL.ABS.NOINC R14 ;  /* 0x000000000e007343 */ /* 0x002fea0003c00000 */
.L_x_2:
[----:B------:R-:W1:Y:S01]  /*0280*/  S2R R45, SR_CTAID.Y ;  /* 0x00000000002d7919 */ /* 0x000e620000002600 */
[----:B------:R-:W2:Y:S01]  /*0290*/  LDCU UR7, c[0x0][0x3a4] ;  /* 0x00007480ff0777ac */ /* 0x000ea20008000800 */
[----:B------:R-:W-:Y:S01]  /*02a0*/  HFMA2 R31, -RZ, RZ, 0, 0 ;  /* 0x00000000ff1f7431 */ /* 0x000fe200000001ff */
[----:B------:R-:W-:Y:S01]  /*02b0*/  CS2R R28, SRZ ;  /* 0x00000000001c7805 */ /* 0x000fe2000001ff00 */
[----:B------:R-:W3:Y:S01]  /*02c0*/  S2R R3, SR_CTAID.X ;  /* 0x0000000000037919 */ /* 0x000ee20000002500 */
[----:B------:R-:W-:Y:S02]  /*02d0*/  CS2R R34, SRZ ;  /* 0x0000000000227805 */ /* 0x000fe4000001ff00 */
[----:B------:R-:W-:Y:S02]  /*02e0*/  CS2R R32, SRZ ;  /* 0x0000000000207805 */ /* 0x000fe4000001ff00 */
[----:B------:R-:W-:Y:S01]  /*02f0*/  MOV R48, RZ ;  /* 0x000000ff00307202 */ /* 0x000fe20000000f00 */
[----:B--2---:R-:W-:Y:S01]  /*0300*/  UISETP.NE.AND UP0, UPT, UR7, URZ, UPT ;  /* 0x000000ff0700728c */ /* 0x004fe2000bf05270 */
[----:B-1----:R-:W-:-:S08]  /*0310*/  SHF.L.U32 R45, R45, 0x6, RZ ;  /* 0x000000062d2d7819 */ /* 0x002fd000000006ff */
[----:B------:R-:W-:Y:S05]  /*0320*/  BRA.U !UP0, `(.L_x_4) ;  /* 0x0000000908287547 */ /* 0x000fea000b800000 */
[----:B------:R-:W1:Y:S01]  /*0330*/  S2UR UR5, SR_CgaCtaId ;  /* 0x00000000000579c3 */ /* 0x000e620000008800 */
[----:B------:R-:W-:Y:S01]  /*0340*/  UMOV UR4, 0x400 ;  /* 0x0000040000047882 */ /* 0x000fe20000000000 */
[----:B---3--:R-:W-:Y:S02]  /*0350*/  LEA R5, R3, R2, 0x6 ;  /* 0x0000000203057211 */ /* 0x008fe400078e30ff */
[----:B------:R-:W-:Y:S02]  /*0360*/  SHF.R.U32.HI R0, RZ, 0x3, R18 ;  /* 0x00000003ff007819 */ /* 0x000fe40000011612 */
[----:B------:R-:W-:Y:S01]  /*0370*/  LOP3.LUT R44, R18, 0x7, RZ, 0xc0, !PT ;  /* 0x00000007122c7812 */ /* 0x000fe200078ec0ff */
[----:B------:R-:W-:Y:S01]  /*0380*/  IMAD R40, R5, UR7, R16 ;  /* 0x0000000705287c24 */ /* 0x000fe2000f8e0210 */
[----:B------:R-:W2:Y:S01]  /*0390*/  LDC R42, c[0x0][0x3a0] ;  /* 0x0000e800ff2a7b82 */ /* 0x000ea20000000800 */
[----:B------:R-:W-:Y:S02]  /*03a0*/  IADD3 R43, PT, PT, R45, R0, RZ ;  /* 0x000000002d2b7210 */ /* 0x000fe40007ffe0ff */
[----:B------:R-:W-:-:S02]  /*03b0*/  MOV R38, RZ ;  /* 0x000000ff00267202 */ /* 0x000fc40000000f00 */
[----:B------:R-:W-:Y:S01]  /*03c0*/  MOV R28, RZ ;  /* 0x000000ff001c7202 */ /* 0x000fe20000000f00 */
[----:B------:R-:W-:Y:S01]  /*03d0*/  IMAD R39, R43, UR7, R44 ;  /* 0x000000072b277c24 */ /* 0x000fe2000f8e022c */
[----:B------:R-:W-:Y:S01]  /*03e0*/  MOV R36, R16 ;  /* 0x0000001000247202 */ /* 0x000fe20000000f00 */
[----:B------:R-:W3:Y:S01]  /*03f0*/  LDC R41, c[0x0][0x3a8] ;  /* 0x0000ea00ff297b82 */ /* 0x000ee20000000800 */
[----:B-1----:R-:W-:Y:S02]  /*0400*/  ULEA UR6, UR5, UR4, 0x18 ;  /* 0x0000000405067291 */ /* 0x002fe4000f8ec0ff */
[----:B------:R-:W-:-:S04]  /*0410*/  UIADD3 UR4, UPT, UPT, UR4, 0x800, URZ ;  /* 0x0000080004047890 */ /* 0x000fc8000fffe0ff */
[----:B------:R-:W-:Y:S01]  /*0420*/  ULEA UR4, UR5, UR4, 0x18 ;  /* 0x0000000405047291 */ /* 0x000fe2000f8ec0ff */
[----:B------:R-:W-:Y:S01]  /*0430*/  LEA R5, R0, UR6, 0x5 ;  /* 0x0000000600057c11 */ /* 0x000fe2000f8e28ff */
[----:B--2---:R-:W-:Y:S01]  /*0440*/  IMAD R42, R42, UR7, RZ ;  /* 0x000000072a2a7c24 */ /* 0x004fe2000f8e02ff */
[----:B------:R-:W-:Y:S02]  /*0450*/  LEA R17, R16, UR6, 0x8 ;  /* 0x0000000610117c11 */ /* 0x000fe4000f8e40ff */
[----:B------:R-:W-:Y:S02]  /*0460*/  LEA R0, R44, R5, 0x2 ;  /* 0x000000052c007211 */ /* 0x000fe400078e10ff */
[----:B------:R-:W-:Y:S01]  /*0470*/  LEA R37, R2, UR4, 0x2 ;  /* 0x0000000402257c11 */ /* 0x000fe2000f8e10ff */
[----:B---3--:R-:W-:-:S07]  /*0480*/  IMAD R41, R41, UR7, RZ ;  /* 0x0000000729297c24 */ /* 0x008fce000f8e02ff */
.L_x_5:
[----:B------:R-:W1:Y:S01]  /*0490*/  LDC.64 R18, c[0x0][0x3a0] ;  /* 0x0000e800ff127b82 */ /* 0x000e620000000a00 */
[----:B------:R-:W-:Y:S02]  /*04a0*/  LEA R4, R3, R2, 0x6 ;  /* 0x0000000203047211 */ /* 0x000fe400078e30ff */
[----:B------:R-:W-:Y:S02]  /*04b0*/  CS2R R8, SRZ ;  /* 0x0000000000087805 */ /* 0x000fe4000001ff00 */
[----:B------:R-:W-:Y:S02]  /*04c0*/  ISETP.GE.U32.AND P1, PT, R4, UR38, PT ;  /* 0x0000002604007c0c */ /* 0x000fe4000bf26070 */
[-C--:B-1----:R-:W-:Y:S02]  /*04d0*/  ISETP.GE.U32.AND P0, PT, R44, R19.reuse, PT ;  /* 0x000000132c00720c */ /* 0x082fe40003f06070 */
[----:B------:R-:W-:Y:S02]  /*04e0*/  ISETP.GE.U32.OR P1, PT, R36, R19, P1 ;  /* 0x000000132400720c */ /* 0x000fe40000f26470 */
[----:B------:R-:W-:-:S02]  /*04f0*/  ISETP.GE.U32.OR P0, PT, R43, R18, P0 ;  /* 0x000000122b00720c */ /* 0x000fc40000706470 */
[----:B------:R-:W-:Y:S02]  /*0500*/  ISETP.GE.U32.OR P1, PT, R40, R41, P1 ;  /* 0x000000292800720c */ /* 0x000fe40000f26470 */
[----:B------:R-:W-:-:S11]  /*0510*/  ISETP.GE.U32.OR P0, PT, R39, R42, P0 ;  /* 0x0000002a2700720c */ /* 0x000fd60000706470 */
[----:B------:R-:W1:Y:S08]  /*0520*/  @!P1 LDC.64 R4, c[0x0][0x388] ;  /* 0x0000e200ff049b82 */ /* 0x000e700000000a00 */
[----:B------:R-:W2:Y:S01]  /*0530*/  @!P0 LDC.64 R6, c[0x0][0x380] ;  /* 0x0000e000ff068b82 */ /* 0x000ea20000000a00 */
[----:B-1----:R-:W-:-:S05]  /*0540*/  @!P1 IMAD.WIDE.U32 R4, R40, 0x4, R4 ;  /* 0x0000000428049825 */ /* 0x002fca00078e0004 */
[----:B------:R-:W3:Y:S01]  /*0550*/  @!P1 LDG.E R8, desc[UR36][R4.64] ;  /* 0x0000002404089981 */ /* 0x000ee2000c1e1900 */
[----:B--2---:R-:W-:-:S05]  /*0560*/  @!P0 IMAD.WIDE.U32 R6, R39, 0x4, R6 ;  /* 0x0000000427068825 */ /* 0x004fca00078e0006 */
[----:B------:R-:W2:Y:S01]  /*0570*/  @!P0 LDG.E R9, desc[UR36][R6.64] ;  /* 0x0000002406098981 */ /* 0x000ea2000c1e1900 */
[----:B------:R-:W-:Y:S01]  /*0580*/  LEA R11, R16, R37, 0x8 ;  /* 0x00000025100b7211 */ /* 0x000fe200078e40ff */
[----:B------:R-:W-:Y:S05]  /*0590*/  WARPSYNC.ALL ;  /* 0x0000000000007948 */ /* 0x000fea0003800000 */
[----:B------:R-:W-:Y:S01]  /*05a0*/  IADD3 R38, PT, PT, R38, 0x8, RZ ;  /* 0x0000000826267810 */ /* 0x000fe20007ffe0ff */
[----:B--2---:R-:W-:Y:S04]  /*05b0*/  STS [R0], R9 ;  /* 0x0000000900007388 */ /* 0x004fe80000000800 */
[----:B---3--:R-:W-:Y:S01]  /*05c0*/  STS [R11], R8 ;  /* 0x000000080b007388 */ /* 0x008fe20000000800 */
[----:B------:R-:W-:Y:S06]  /*05d0*/  BAR.SYNC.DEFER_BLOCKING 0x0 ;  /* 0x0000000000007b1d */ /* 0x000fec0000010000 */
[----:B------:R-:W-:Y:S04]  /*05e0*/  LDS R30, [R37] ;  /* 0x00000000251e7984 */ /* 0x000fe80000000800 */
[----:B------:R-:W1:Y:S04]  /*05f0*/  LDS.128 R12, [R17] ;  /* 0x00000000110c7984 */ /* 0x000e680000000c00 */
[----:B------:R-:W2:Y:S04]  /*0600*/  LDS.128 R20, [R17+0x20] ;  /* 0x0000200011147984 */ /* 0x000ea80000000c00 */
[----:B------:R-:W3:Y:S04]  /*0610*/  LDS.128 R24, [R17+0x40] ;  /* 0x0000400011187984 */ /* 0x000ee80000000c00 */
[----:B------:R-:W4:Y:S04]  /*0620*/  LDS R18, [R37+0x100] ;  /* 0x0001000025127984 */ /* 0x000f280000000800 */
[----:B------:R-:W5:Y:S04]  /*0630*/  LDS R47, [R37+0x200] ;  /* 0x00020000252f7984 */ /* 0x000f680000000800 */
[----:B------:R-:W0:Y:S04]  /*0640*/  LDS R46, [R37+0x300] ;  /* 0x00030000252e7984 */ /* 0x000e280000000800 */
[----:B------:R-:W0:Y:S04]  /*0650*/  LDS.128 R4, [R17+0x60] ;  /* 0x0000600011047984 */ /* 0x000e280000000c00 */
[----:B------:R-:W0:Y:S01]  /*0660*/  LDS.128 R8, [R17+0x80] ;  /* 0x0000800011087984 */ /* 0x000e220000000c00 */
[----:B-1----:R-:W-:Y:S01]  /*0670*/  FFMA R31, R12, R30, R31 ;  /* 0x0000001e0c1f7223 */ /* 0x002fe2000000001f */
[C---:B--2---:R-:W-:Y:S01]  /*0680*/  FFMA R20, R30.reuse, R20, R35 ;  /* 0x000000141e147223 */ /* 0x044fe20000000023 */
[----:B---3--:R-:W-:-:S02]  /*0690*/  FFMA R24, R30, R24, R29 ;  /* 0x000000181e187223 */ /* 0x008fc4000000001d */
[C---:B----4-:R-:W-:Y:S01]  /*06a0*/  FFMA R12, R18.reuse, R13, R31 ;  /* 0x0000000d120c7223 */ /* 0x050fe2000000001f */
[C---:B------:R-:W-:Y:S01]  /*06b0*/  FFMA R21, R18.reuse, R21, R20 ;  /* 0x0000001512157223 */ /* 0x040fe20000000014 */
[----:B------:R-:W-:Y:S02]  /*06c0*/  FFMA R25, R18, R25, R24 ;  /* 0x0000001912197223 */ /* 0x000fe40000000018 */
[C---:B-----5:R-:W-:Y:S01]  /*06d0*/  FFMA R51, R47.reuse, R14, R12 ;  /* 0x0000000e2f337223 */ /* 0x060fe2000000000c */
[C---:B------:R-:W-:Y:S01]  /*06e0*/  FFMA R22, R47.reuse, R22, R21 ;  /* 0x000000162f167223 */ /* 0x040fe20000000015 */
[----:B------:R-:W-:Y:S02]  /*06f0*/  FFMA R26, R47, R26, R25 ;  /* 0x0000001a2f1a7223 */ /* 0x000fe40000000019 */
[C---:B0-----:R-:W-:Y:S01]  /*0700*/  FFMA R51, R46.reuse, R15, R51 ;  /* 0x0000000f2e337223 */ /* 0x041fe20000000033 */
[C---:B------:R-:W-:Y:S01]  /*0710*/  FFMA R53, R46.reuse, R23, R22 ;  /* 0x000000172e357223 */ /* 0x040fe20000000016 */
[----:B------:R-:W-:Y:S01]  /*0720*/  FFMA R49, R46, R27, R26 ;  /* 0x0000001b2e317223 */ /* 0x000fe2000000001a */
[----:B------:R-:W0:Y:S04]  /*0730*/  LDS.128 R12, [R17+0xa0] ;  /* 0x0000a000110c7984 */ /* 0x000e280000000c00 */
[----:B------:R-:W1:Y:S04]  /*0740*/  LDS.128 R20, [R17+0xc0] ;  /* 0x0000c00011147984 */ /* 0x000e680000000c00 */
[----:B------:R-:W2:Y:S01]  /*0750*/  LDS.128 R24, [R17+0xe0] ;  /* 0x0000e00011187984 */ /* 0x000ea20000000c00 */
[C---:B------:R-:W-:Y:S01]  /*0760*/  FFMA R33, R30.reuse, R4, R33 ;  /* 0x000000041e217223 */ /* 0x040fe20000000021 */
[----:B------:R-:W-:-:S02]  /*0770*/  FFMA R8, R30, R8, R48 ;  /* 0x000000081e087223 */ /* 0x000fc40000000030 */
[----:B------:R-:W-:Y:S01]  /*0780*/  LDS R48, [R37+0x500] ;  /* 0x0005000025307984 */ /* 0x000fe20000000800 */
[C---:B------:R-:W-:Y:S01]  /*0790*/  FFMA R4, R18.reuse, R5, R33 ;  /* 0x0000000512047223 */ /* 0x040fe20000000021 */
[----:B------:R-:W-:-:S03]  /*07a0*/  FFMA R9, R18, R9, R8 ;  /* 0x0000000912097223 */ /* 0x000fc60000000008 */
[----:B------:R-:W-:Y:S01]  /*07b0*/  FFMA R5, R47, R6, R4 ;  /* 0x000000062f057223 */ /* 0x000fe20000000004 */
[C---:B0-----:R-:W-:Y:S01]  /*07c0*/  FFMA R29, R30.reuse, R12, R32 ;  /* 0x0000000c1e1d7223 */ /* 0x041fe20000000020 */
[C---:B-1----:R-:W-:Y:S01]  /*07d0*/  FFMA R20, R30.reuse, R20, R34 ;  /* 0x000000141e147223 */ /* 0x042fe20000000022 */
[----:B--2---:R-:W-:Y:S02]  /*07e0*/  FFMA R24, R30, R24, R28 ;  /* 0x000000181e187223 */ /* 0x004fe4000000001c */
[C---:B------:R-:W-:Y:S01]  /*07f0*/  FFMA R6, R18.reuse, R13, R29 ;  /* 0x0000000d12067223 */ /* 0x040fe2000000001d */
[C---:B------:R-:W-:Y:S01]  /*0800*/  FFMA R21, R18.reuse, R21, R20 ;  /* 0x0000001512157223 */ /* 0x040fe20000000014 */
[----:B------:R-:W-:Y:S01]  /*0810*/  LDS.128 R28, [R17+0x10] ;  /* 0x00001000111c7984 */ /* 0x000fe20000000c00 */
[----:B------:R-:W-:-:S03]  /*0820*/  FFMA R4, R18, R25, R24 ;  /* 0x0000001912047223 */ /* 0x000fc60000000018 */
[----:B------:R-:W0:Y:S01]  /*0830*/  LDS R18, [R37+0x400] ;  /* 0x0004000025127984 */ /* 0x000e220000000800 */
[C---:B------:R-:W-:Y:S01]  /*0840*/  FFMA R6, R47.reuse, R14, R6 ;  /* 0x0000000e2f067223 */ /* 0x040fe20000000006 */
[C---:B------:R-:W-:Y:S01]  /*0850*/  FFMA R10, R47.reuse, R10, R9 ;  /* 0x0000000a2f0a7223 */ /* 0x040fe20000000009 */
[C---:B------:R-:W-:Y:S01]  /*0860*/  FFMA R22, R47.reuse, R22, R21 ;  /* 0x000000162f167223 */ /* 0x040fe20000000015 */
[C---:B------:R-:W-:Y:S01]  /*0870*/  FFMA R13, R46.reuse, R7, R5 ;  /* 0x000000072e0d7223 */ /* 0x040fe20000000005 */
[C---:B------:R-:W-:Y:S01]  /*0880*/  FFMA R24, R46.reuse, R15, R6 ;  /* 0x0000000f2e187223 */ /* 0x040fe20000000006 */
[----:B------:R-:W-:Y:S01]  /*0890*/  FFMA R47, R47, R26, R4 ;  /* 0x0000001a2f2f7223 */ /* 0x000fe20000000004 */
[----:B------:R-:W-:Y:S04]  /*08a0*/  LDS.128 R32, [R17+0x30] ;  /* 0x0000300011207984 */ /* 0x000fe80000000c00 */
[----:B------:R-:W1:Y:S01]  /*08b0*/  LDS.128 R4, [R17+0x50] ;  /* 0x0000500011047984 */ /* 0x000e620000000c00 */
[----:B------:R-:W-:-:S03]  /*08c0*/  FFMA R25, R46, R11, R10 ;  /* 0x0000000b2e197223 */ /* 0x000fc6000000000a */
[----:B------:R-:W2:Y:S01]  /*08d0*/  LDS.128 R8, [R17+0x70] ;  /* 0x0000700011087984 */ /* 0x000ea20000000c00 */
[----:B0-----:R-:W-:-:S03]  /*08e0*/  FFMA R15, R28, R18, R51 ;  /* 0x000000121c0f7223 */ /* 0x001fc60000000033 */
[----:B------:R-:W0:Y:S04]  /*08f0*/  LDS R51, [R37+0x600] ;  /* 0x0006000025337984 */ /* 0x000e280000000800 */
[----:B------:R-:W3:Y:S01]  /*0900*/  LDS R28, [R37+0x700] ;  /* 0x00070000251c7984 */ /* 0x000ee20000000800 */
[----:B-1----:R-:W-:Y:S01]  /*0910*/  FFMA R12, R18, R4, R49 ;  /* 0x00000004120c7223 */ /* 0x002fe20000000031 */
[----:B------:R-:W-:-:S03]  /*0920*/  FFMA R4, R48, R29, R15 ;  /* 0x0000001d30047223 */ /* 0x000fc6000000000f */
[----:B------:R-:W-:Y:S01]  /*0930*/  FFMA R15, R48, R5, R12 ;  /* 0x00000005300f7223 */ /* 0x000fe2000000000c */
[----:B--2---:R-:W-:-:S04]  /*0940*/  FFMA R13, R18, R8, R13 ;  /* 0x00000008120d7223 */ /* 0x004fc8000000000d */
[----:B------:R-:W-:Y:S01]  /*0950*/  FFMA R8, R48, R9, R13 ;  /* 0x0000000930087223 */ /* 0x000fe2000000000d */
[C---:B0-----:R-:W-:Y:S01]  /*0960*/  FFMA R5, R51.reuse, R30, R4 ;  /* 0x0000001e33057223 */ /* 0x041fe20000000004 */
[----:B------:R-:W-:Y:S02]  /*0970*/  FFMA R6, R51, R6, R15 ;  /* 0x0000000633067223 */ /* 0x000fe4000000000f */
[----:B------:R-:W0:Y:S01]  /*0980*/  LDS.128 R12, [R17+0xb0] ;  /* 0x0000b000110c7984 */ /* 0x000e220000000c00 */
[C---:B---3--:R-:W-:Y:S01]  /*0990*/  FFMA R31, R28.reuse, R31, R5 ;  /* 0x0000001f1c1f7223 */ /* 0x048fe20000000005 */
[----:B------:R-:W-:Y:S02]  /*09a0*/  FFMA R29, R28, R7, R6 ;  /* 0x000000071c1d7223 */ /* 0x000fe40000000006 */
[----:B------:R-:W1:Y:S01]  /*09b0*/  LDS.128 R4, [R17+0x90] ;  /* 0x0000900011047984 */ /* 0x000e620000000c00 */
[C---:B------:R-:W-:Y:S01]  /*09c0*/  FFMA R50, R46.reuse, R23, R22 ;  /* 0x000000172e327223 */ /* 0x040fe20000000016 */
[----:B------:R-:W-:-:S02]  /*09d0*/  FFMA R47, R46, R27, R47 ;  /* 0x0000001b2e2f7223 */ /* 0x000fc4000000002f */
[----:B------:R-:W2:Y:S01]  /*09e0*/  LDS.128 R20, [R17+0xd0] ;  /* 0x0000d00011147984 */ /* 0x000ea20000000c00 */
[C---:B0-----:R-:W-:Y:S01]  /*09f0*/  FFMA R12, R18.reuse, R12, R24 ;  /* 0x0000000c120c7223 */ /* 0x041fe20000000018 */
[----:B-1----:R-:W-:Y:S02]  /*0a00*/  FFMA R9, R18, R4, R25 ;  /* 0x0000000412097223 */ /* 0x002fe40000000019 */
[----:B------:R-:W0:Y:S01]  /*0a10*/  LDS.128 R24, [R17+0xf0] ;  /* 0x0000f00011187984 */ /* 0x000e220000000c00 */
[----:B------:R-:W-:Y:S01]  /*0a20*/  ISETP.GE.U32.AND P0, PT, R38, R19, PT ;  /* 0x000000132600720c */ /* 0x000fe20003f06070 */
[C---:B------:R-:W-:Y:S01]  /*0a30*/  FFMA R32, R18.reuse, R32, R53 ;  /* 0x0000002012207223 */ /* 0x040fe20000000035 */
[----:B--2---:R-:W-:Y:S01]  /*0a40*/  FFMA R20, R18, R20, R50 ;  /* 0x0000001412147223 */ /* 0x004fe20000000032 */
[C---:B------:R-:W-:Y:S01]  /*0a50*/  FFMA R4, R48.reuse, R5, R9 ;  /* 0x0000000530047223 */ /* 0x040fe20000000009 */
[C---:B------:R-:W-:Y:S01]  /*0a60*/  FFMA R13, R48.reuse, R13, R12 ;  /* 0x0000000d300d7223 */ /* 0x040fe2000000000c */
[C---:B------:R-:W-:Y:S01]  /*0a70*/  FFMA R33, R48.reuse, R33, R32 ;  /* 0x0000002130217223 */ /* 0x040fe20000000020 */
[----:B------:R-:W-:Y:S01]  /*0a80*/  FFMA R21, R48, R21, R20 ;  /* 0x0000001530157223 */ /* 0x000fe20000000014 */
[C---:B------:R-:W-:Y:S01]  /*0a90*/  FFMA R5, R51.reuse, R6, R4 ;  /* 0x0000000633057223 */ /* 0x040fe20000000004 */
[C---:B------:R-:W-:Y:S01]  /*0aa0*/  FFMA R14, R51.reuse, R14, R13 ;  /* 0x0000000e330e7223 */ /* 0x040fe2000000000d */
[C---:B------:R-:W-:Y:S01]  /*0ab0*/  FFMA R34, R51.reuse, R34, R33 ;  /* 0x0000002233227223 */ /* 0x040fe20000000021 */
[C---:B------:R-:W-:Y:S01]  /*0ac0*/  FFMA R33, R51.reuse, R10, R8 ;  /* 0x0000000a33217223 */ /* 0x040fe20000000008 */
[----:B------:R-:W-:Y:S01]  /*0ad0*/  FFMA R22, R51, R22, R21 ;  /* 0x0000001633167223 */ /* 0x000fe20000000015 */
[C---:B------:R-:W-:Y:S01]  /*0ae0*/  FFMA R32, R28.reuse, R15, R14 ;  /* 0x0000000f1c207223 */ /* 0x040fe2000000000e */
[C---:B------:R-:W-:Y:S01]  /*0af0*/  FFMA R35, R28.reuse, R35, R34 ;  /* 0x000000231c237223 */ /* 0x040fe20000000022 */
[C---:B------:R-:W-:Y:S01]  /*0b00*/  FFMA R33, R28.reuse, R11, R33 ;  /* 0x0000000b1c217223 */ /* 0x040fe20000000021 */
[----:B------:R-:W-:Y:S01]  /*0b10*/  FFMA R34, R28, R23, R22 ;  /* 0x000000171c227223 */ /* 0x000fe20000000016 */
[----:B------:R-:W-:-:S02]  /*0b20*/  IADD3 R44, PT, PT, R44, 0x8, RZ ;  /* 0x000000082c2c7810 */ /* 0x000fc40007ffe0ff */
[----:B------:R-:W-:Y:S02]  /*0b30*/  IADD3 R36, PT, PT, R36, 0x8, RZ ;  /* 0x0000000824247810 */ /* 0x000fe40007ffe0ff */
[----:B------:R-:W-:Y:S02]  /*0b40*/  IADD3 R39, PT, PT, R39, 0x8, RZ ;  /* 0x0000000827277810 */ /* 0x000fe40007ffe0ff */
[----:B------:R-:W-:Y:S01]  /*0b50*/  IADD3 R40, PT, PT, R40, 0x8, RZ ;  /* 0x0000000828287810 */ /* 0x000fe20007ffe0ff */
[----:B0-----:R-:W-:-:S04]  /*0b60*/  FFMA R24, R18, R24, R47 ;  /* 0x0000001812187223 */ /* 0x001fc8000000002f */
[----:B------:R-:W-:Y:S01]  /*0b70*/  FFMA R25, R48, R25, R24 ;  /* 0x0000001930197223 */ /* 0x000fe20000000018 */
[----:B------:R-:W-:-:S03]  /*0b80*/  FFMA R48, R28, R7, R5 ;  /* 0x000000071c307223 */ /* 0x000fc60000000005 */
[----:B------:R-:W-:-:S04]  /*0b90*/  FFMA R26, R51, R26, R25 ;  /* 0x0000001a331a7223 */ /* 0x000fc80000000019 */
[----:B------:R-:W-:Y:S01]  /*0ba0*/  FFMA R28, R28, R27, R26 ;  /* 0x0000001b1c1c7223 */ /* 0x000fe2000000001a */
[----:B------:R-:W-:Y:S06]  /*0bb0*/  BAR.SYNC.DEFER_BLOCKING 0x0 ;  /* 0x0000000000007b1d */ /* 0x000fec0000010000 */
[----:B------:R-:W-:Y:S05]  /*0bc0*/  @!P0 BRA `(.L_x_5) ;  /* 0xfffffff800308947 */ /* 0x000fea000383ffff */
.L_x_4:
[----:B------:R-:W1:Y:S01]  /*0bd0*/  LDC R0, c[0x0][0x3a8] ;  /* 0x0000ea00ff007b82 */ /* 0x000e620000000800 */
[----:B------:R-:W2:Y:S01]  /*0be0*/  LDCU UR4, c[0x0][0x3a0] ;  /* 0x00007400ff0477ac */ /* 0x000ea20008000800 */
[----:B---3--:R-:W-:Y:S02]  /*0bf0*/  LEA R5, R3, R2, 0x6 ;  /* 0x0000000203057211 */ /* 0x008fe400078e30ff */
[----:B------:R-:W-:-:S04]  /*0c00*/  LEA R16, R16, R45, 0x3 ;  /* 0x0000002d10107211 */ /* 0x000fc800078e18ff */
[----:B------:R-:W3:Y:S01]  /*0c10*/  LDC.64 R6, c[0x0][0x390] ;  /* 0x0000e400ff067b82 */ /* 0x000ee20000000a00 */
[----:B-1----:R-:W-:-:S04]  /*0c20*/  ISETP.GE.U32.AND P1, PT, R5, R0, PT ;  /* 0x000000000500720c */ /* 0x002fc80003f26070 */
[----:B--2---:R-:W-:Y:S01]  /*0c30*/  ISETP.LT.U32.AND P1, PT, R16, UR4, !P1 ;  /* 0x0000000410007c0c */ /* 0x004fe2000cf21070 */
[----:B---3--:R-:W-:-:S12]  /*0c40*/  IMAD.WIDE.U32 R2, R5, 0x4, R6 ;  /* 0x0000000405027825 */ /* 0x008fd800078e0006 */
[----:B------:R-:W2:Y:S01]  /*0c50*/  @P1 LDG.E R4, desc[UR36][R2.64] ;  /* 0x0000002402041981 */ /* 0x000ea2000c1e1900 */
[----:B------:R-:W2:Y:S01]  /*0c60*/  @P1 LDC R11, c[0x0][0x3b0] ;  /* 0x0000ec00ff0b1b82 */ /* 0x000ea20000000800 */
[-C--:B------:R-:W-:Y:S01]  /*0c70*/  ISETP.GE.U32.AND P0, PT, R5, R0.reuse, PT ;  /* 0x000000000500720c */ /* 0x080fe20003f06070 */
[C---:B------:R-:W-:Y:S01]  /*0c80*/  @P1 IMAD R9, R16.reuse, R0, R5 ;  /* 0x0000000010091224 */ /* 0x040fe200078e0205 */
[----:B------:R-:W-:-:S04]  /*0c90*/  IADD3 R10, PT, PT, R16, 0x1, RZ ;  /* 0x00000001100a7810 */ /* 0x000fc80007ffe0ff */
[----:B------:R-:W-:Y:S01]  /*0ca0*/  ISETP.GE.U32.OR P2, PT, R10, UR4, P0 ;  /* 0x000000040a007c0c */ /* 0x000fe20008746470 */
[----:B------:R-:W1:Y:S08]  /*0cb0*/  @P1 LDC.64 R6, c[0x0][0x398] ;  /* 0x0000e600ff061b82 */ /* 0x000e700000000a00 */
[----:B------:R-:W3:Y:S08]  /*0cc0*/  @P1 LDC R8, c[0x0][0x3ac] ;  /* 0x0000eb00ff081b82 */ /* 0x000ef00000000800 */
[----:B------:R-:W4:Y:S01]  /*0cd0*/  @!P2 LDC R13, c[0x0][0x3b0] ;  /* 0x0000ec00ff0dab82 */ /* 0x000f220000000800 */
[----:B-1----:R-:W-:-:S07]  /*0ce0*/  @P1 IMAD.WIDE.U32 R6, R9, 0x4, R6 ;  /* 0x0000000409061825 */ /* 0x002fce00078e0006 */
[----:B------:R-:W1:Y:S01]  /*0cf0*/  @!P2 LDC R14, c[0x0][0x3ac] ;  /* 0x0000eb00ff0eab82 */ /* 0x000e620000000800 */
[----:B--2---:R-:W-:-:S04]  /*0d00*/  @P1 FMUL R4, R4, R11 ;  /* 0x0000000b04041220 */ /* 0x004fc80000400000 */
[----:B---3--:R-:W-:-:S03]  /*0d10*/  @P1 FFMA R31, R31, R8, R4 ;  /* 0x000000081f1f1223 */ /* 0x008fc60000000004 */
[----:B------:R-:W2:Y:S02]  /*0d20*/  @!P2 LDC.64 R8, c[0x0][0x398] ;  /* 0x0000e600ff08ab82 */ /* 0x000ea40000000a00 */
[----:B------:R3:W-:Y:S04]  /*0d30*/  @P1 STG.E desc[UR36][R6.64], R31 ;  /* 0x0000001f06001986 */ /* 0x0007e8000c101924 */
[----:B------:R-:W4:Y:S01]  /*0d40*/  @!P2 LDG.E R4, desc[UR36][R2.64] ;  /* 0x000000240204a981 */ /* 0x000f22000c1e1900 */
[----:B------:R-:W-:Y:S01]  /*0d50*/  IADD3 R12, PT, PT, R16, 0x2, RZ ;  /* 0x00000002100c7810 */ /* 0x000fe20007ffe0ff */
[----:B------:R-:W-:-:S03]  /*0d60*/  @!P2 IMAD R11, R10, R0, R5 ;  /* 0x000000000a0ba224 */ /* 0x000fc600078e0205 */
[----:B------:R-:W-:Y:S01]  /*0d70*/  ISETP.GE.U32.OR P1, PT, R12, UR4, P0 ;  /* 0x000000040c007c0c */ /* 0x000fe20008726470 */
[----:B--2---:R-:W-:-:S12]  /*0d80*/  @!P2 IMAD.WIDE.U32 R8, R11, 0x4, R8 ;  /* 0x000000040b08a825 */ /* 0x004fd800078e0008 */
[----:B---3--:R-:W2:Y:S01]  /*0d90*/  @!P1 LDC.64 R6, c[0x0][0x398] ;  /* 0x0000e600ff069b82 */ /* 0x008ea20000000a00 */
[----:B----4-:R-:W-:-:S07]  /*0da0*/  @!P2 FMUL R4, R4, R13 ;  /* 0x0000000d0404a220 */ /* 0x010fce0000400000 */
[----:B------:R-:W3:Y:S01]  /*0db0*/  @!P1 LDC R13, c[0x0][0x3b0] ;  /* 0x0000ec00ff0d9b82 */ /* 0x000ee20000000800 */
[----:B-1----:R-:W-:-:S05]  /*0dc0*/  @!P2 FFMA R35, R35, R14, R4 ;  /* 0x0000000e2323a223 */ /* 0x002fca0000000004 */
[----:B------:R1:W-:Y:S02]  /*0dd0*/  @!P2 STG.E desc[UR36][R8.64], R35 ;  /* 0x000000230800a986 */ /* 0x0003e4000c101924 */
[----:B------:R-:W4:Y:S02]  /*0de0*/  @!P1 LDC R14, c[0x0][0x3ac] ;  /* 0x0000eb00ff0e9b82 */ /* 0x000f240000000800 */
[----:B------:R-:W3:Y:S01]  /*0df0*/  @!P1 LDG.E R4, desc[UR36][R2.64] ;  /* 0x0000002402049981 */ /* 0x000ee2000c1e1900 */
[----:B------:R-:W-:Y:S01]  /*0e00*/  IADD3 R10, PT, PT, R16, 0x3, RZ ;  /* 0x00000003100a7810 */ /* 0x000fe20007ffe0ff */
[----:B------:R-:W-:-:S03]  /*0e10*/  @!P1 IMAD R11, R12, R0, R5 ;  /* 0x000000000c0b9224 */ /* 0x000fc600078e0205 */
[----:B------:R-:W-:Y:S01]  /*0e20*/  ISETP.GE.U32.OR P2, PT, R10, UR4, P0 ;  /* 0x000000040a007c0c */ /* 0x000fe20008746470 */
[----:B--2---:R-:W-:-:S12]  /*0e30*/  @!P1 IMAD.WIDE.U32 R6, R11, 0x4, R6 ;  /* 0x000000040b069825 */ /* 0x004fd800078e0006 */
[----:B-1----:R-:W1:Y:S01]  /*0e40*/  @!P2 LDC.64 R8, c[0x0][0x398] ;  /* 0x0000e600ff08ab82 */ /* 0x002e620000000a00 */
[----:B---3--:R-:W-:-:S07]  /*0e50*/  @!P1 FMUL R4, R4, R13 ;  /* 0x0000000d04049220 */ /* 0x008fce0000400000 */
[----:B------:R-:W2:Y:S01]  /*0e60*/  @!P2 LDC R13, c[0x0][0x3b0] ;  /* 0x0000ec00ff0dab82 */ /* 0x000ea20000000800 */
[----:B----4-:R-:W-:-:S05]  /*0e70*/  @!P1 FFMA R29, R29, R14, R4 ;  /* 0x0000000e1d1d9223 */ /* 0x010fca0000000004 */
[----:B------:R3:W-:Y:S02]  /*0e80*/  @!P1 STG.E desc[UR36][R6.64], R29 ;  /* 0x0000001d06009986 */ /* 0x0007e4000c101924 */
[----:B------:R-:W4:Y:S02]  /*0e90*/  @!P2 LDC R14, c[0x0][0x3ac] ;  /* 0x0000eb00ff0eab82 */ /* 0x000f240000000800 */
[----:B------:R-:W2:Y:S01]  /*0ea0*/  @!P2 LDG.E R4, desc[UR36][R2.64] ;  /* 0x000000240204a981 */ /* 0x000ea2000c1e1900 */
[----:B------:R-:W-:Y:S01]  /*0eb0*/  IADD3 R12, PT, PT, R16, 0x4, RZ ;  /* 0x00000004100c7810 */ /* 0x000fe20007ffe0ff */
[----:B------:R-:W-:-:S03]  /*0ec0*/  @!P2 IMAD R11, R10, R0, R5 ;  /* 0x000000000a0ba224 */ /* 0x000fc600078e0205 */
[----:B------:R-:W-:Y:S01]  /*0ed0*/  ISETP.GE.U32.OR P1, PT, R12, UR4, P0 ;  /* 0x000000040c007c0c */ /* 0x000fe20008726470 */
[----:B-1----:R-:W-:-:S12]  /*0ee0*/  @!P2 IMAD.WIDE.U32 R8, R11, 0x4, R8 ;  /* 0x000000040b08a825 */ /* 0x002fd800078e0008 */
[----:B------:R-:W1:Y:S08]  /*0ef0*/  @!P1 LDC R11, c[0x0][0x3b0] ;  /* 0x0000ec00ff0b9b82 */ /* 0x000e700000000800 */
[----:B---3--:R-:W3:Y:S01]  /*0f00*/  @!P1 LDC.64 R6, c[0x0][0x398] ;  /* 0x0000e600ff069b82 */ /* 0x008ee20000000a00 */
[----:B--2---:R-:W-:-:S04]  /*0f10*/  @!P2 FMUL R4, R4, R13 ;  /* 0x0000000d0404a220 */ /* 0x004fc80000400000 */
[----:B----4-:R-:W-:-:S03]  /*0f20*/  @!P2 FFMA R33, R33, R14, R4 ;  /* 0x0000000e2121a223 */ /* 0x010fc60000000004 */
[----:B------:R-:W2:Y:S02]  /*0f30*/  @!P1 LDC R14, c[0x0][0x3ac] ;  /* 0x0000eb00ff0e9b82 */ /* 0x000ea40000000800 */
[----:B------:R4:W-:Y:S04]  /*0f40*/  @!P2 STG.E desc[UR36][R8.64], R33 ;  /* 0x000000210800a986 */ /* 0x0009e8000c101924 */
[----:B------:R-:W1:Y:S01]  /*0f50*/  @!P1 LDG.E R4, desc[UR36][R2.64] ;  /* 0x0000002402049981 */ /* 0x000e62000c1e1900 */
[----:B------:R-:W-:Y:S01]  /*0f60*/  IADD3 R10, PT, PT, R16, 0x5, RZ ;  /* 0x00000005100a7810 */ /* 0x000fe20007ffe0ff */
[----:B------:R-:W-:-:S03]  /*0f70*/  @!P1 IMAD R13, R12, R0, R5 ;  /* 0x000000000c0d9224 */ /* 0x000fc600078e0205 */
[----:B------:R-:W-:Y:S01]  /*0f80*/  ISETP.GE.U32.OR P2, PT, R10, UR4, P0 ;  /* 0x000000040a007c0c */ /* 0x000fe20008746470 */
[----:B---3--:R-:W-:-:S12]  /*0f90*/  @!P1 IMAD.WIDE.U32 R6, R13, 0x4, R6 ;  /* 0x000000040d069825 */ /* 0x008fd800078e0006 */
[----:B------:R-:W3:Y:S08]  /*0fa0*/  @!P2 LDC R13, c[0x0][0x3b0] ;  /* 0x0000ec00ff0dab82 */ /* 0x000ef00000000800 */
[----:B----4-:R-:W4:Y:S01]  /*0fb0*/  @!P2 LDC.64 R8, c[0x0][0x398] ;  /* 0x0000e600ff08ab82 */ /* 0x010f220000000a00 */
[----:B-1----:R-:W-:-:S04]  /*0fc0*/  @!P1 FMUL R11, R4, R11 ;  /* 0x0000000b040b9220 */ /* 0x002fc80000400000 */
[----:B--2---:R-:W-:-:S03]  /*0fd0*/  @!P1 FFMA R11, R48, R14, R11 ;  /* 0x0000000e300b9223 */ /* 0x004fc6000000000b */
[----:B------:R-:W1:Y:S02]  /*0fe0*/  @!P2 LDC R14, c[0x0][0x3ac] ;  /* 0x0000eb00ff0eab82 */ /* 0x000e640000000800 */
[----:B------:R2:W-:Y:S04]  /*0ff0*/  @!P1 STG.E desc[UR36][R6.64], R11 ;  /* 0x0000000b06009986 */ /* 0x0005e8000c101924 */
[----:B------:R-:W3:Y:S01]  /*1000*/  @!P2 LDG.E R4, desc[UR36][R2.64] ;  /* 0x000000240204a981 */ /* 0x000ee2000c1e1900 */
[----:B------:R-:W-:Y:S01]  /*1010*/  IADD3 R12, PT, PT, R16, 0x6, RZ ;  /* 0x00000006100c7810 */ /* 0x000fe20007ffe0ff */
[----:B------:R-:W-:-:S03]  /*1020*/  @!P2 IMAD R15, R10, R0, R5 ;  /* 0x000000000a0fa224 */ /* 0x000fc600078e0205 */
[----:B------:R-:W-:Y:S01]  /*1030*/  ISETP.GE.U32.OR P1, PT, R12, UR4, P0 ;  /* 0x000000040c007c0c */ /* 0x000fe20008726470 */
[----:B----4-:R-:W-:-:S12]  /*1040*/  @!P2 IMAD.WIDE.U32 R8, R15, 0x4, R8 ;  /* 0x000000040f08a825 */ /* 0x010fd800078e0008 */
[----:B--2---:R-:W2:Y:S08]  /*1050*/  @!P1 LDC R11, c[0x0][0x3b0] ;  /* 0x0000ec00ff0b9b82 */ /* 0x004eb00000000800 */
[----:B------:R-:W4:Y:S08]  /*1060*/  @!P1 LDC.64 R6, c[0x0][0x398] ;  /* 0x0000e600ff069b82 */ /* 0x000f300000000a00 */
[----:B------:R-:W5:Y:S01]  /*1070*/  @!P1 LDC R10, c[0x0][0x3ac] ;  /* 0x0000eb00ff0a9b82 */ /* 0x000f620000000800 */
[----:B---3--:R-:W-:-:S04]  /*1080*/  @!P2 FMUL R13, R4, R13 ;  /* 0x0000000d040da220 */ /* 0x008fc80000400000 */
[----:B-1----:R-:W-:-:S05]  /*1090*/  @!P2 FFMA R13, R32, R14, R13 ;  /* 0x0000000e200da223 */ /* 0x002fca000000000d */
[----:B------:R1:W-:Y:S04]  /*10a0*/  @!P2 STG.E desc[UR36][R8.64], R13 ;  /* 0x0000000d0800a986 */ /* 0x0003e8000c101924 */
[----:B------:R-:W2:Y:S01]  /*10b0*/  @!P1 LDG.E R4, desc[UR36][R2.64] ;  /* 0x0000002402049981 */ /* 0x000ea2000c1e1900 */
[----:B------:R-:W-:Y:S01]  /*10c0*/  IADD3 R16, PT, PT, R16, 0x7, RZ ;  /* 0x0000000710107810 */ /* 0x000fe20007ffe0ff */
[----:B------:R-:W-:-:S03]  /*10d0*/  @!P1 IMAD R15, R12, R0, R5 ;  /* 0x000000000c0f9224 */ /* 0x000fc600078e0205 */
[----:B------:R-:W-:Y:S01]  /*10e0*/  ISETP.GE.U32.OR P0, PT, R16, UR4, P0 ;  /* 0x0000000410007c0c */ /* 0x000fe20008706470 */
[----:B----4-:R-:W-:-:S04]  /*10f0*/  @!P1 IMAD.WIDE.U32 R6, R15, 0x4, R6 ;  /* 0x000000040f069825 */ /* 0x010fc800078e0006 */
[----:B--2---:R-:W-:-:S04]  /*1100*/  @!P1 FMUL R11, R4, R11 ;  /* 0x0000000b040b9220 */ /* 0x004fc80000400000 */
[----:B-----5:R-:W-:-:S05]  /*1110*/  @!P1 FFMA R11, R34, R10, R11 ;  /* 0x0000000a220b9223 */ /* 0x020fca000000000b */
[----:B------:R1:W-:Y:S01]  /*1120*/  @!P1 STG.E desc[UR36][R6.64], R11 ;  /* 0x0000000b06009986 */ /* 0x0003e2000c101924 */
[----:B------:R-:W-:Y:S05]  /*1130*/  @P0 EXIT ;  /* 0x000000000000094d */ /* 0x000fea0003800000 */
[----:B------:R-:W2:Y:S01]  /*1140*/  LDG.E R2, desc[UR36][R2.64] ;  /* 0x0000002402027981 */ /* 0x000ea2000c1e1900 */
[----:B-1----:R-:W1:Y:S01]  /*1150*/  LDC.64 R6, c[0x0][0x398] ;  /* 0x0000e600ff067b82 */ /* 0x002e620000000a00 */
[----:B------:R-:W2:Y:S01]  /*1160*/  LDCU UR4, c[0x0][0x3b0] ;  /* 0x00007600ff0477ac */ /* 0x000ea20008000800 */
[----:B------:R-:W-:Y:S01]  /*1170*/  IMAD R5, R16, R0, R5 ;  /* 0x0000000010057224 */ /* 0x000fe200078e0205 */
[----:B------:R-:W3:Y:S03]  /*1180*/  LDCU UR5, c[0x0][0x3ac] ;  /* 0x00007580ff0577ac */ /* 0x000ee60008000800 */
[----:B-1----:R-:W-:-:S04]  /*1190*/  IMAD.WIDE.U32 R4, R5, 0x4, R6 ;  /* 0x0000000405047825 */ /* 0x002fc800078e0006 */
[----:B--2---:R-:W-:-:S04]  /*11a0*/  FMUL R9, R2, UR4 ;  /* 0x0000000402097c20 */ /* 0x004fc80008400000 */
[----:B---3--:R-:W-:-:S05]  /*11b0*/  FFMA R9, R28, UR5, R9 ;  /* 0x000000051c097c23 */ /* 0x008fca0008000009 */
[----:B------:R-:W-:Y:S01]  /*11c0*/  STG.E desc[UR36][R4.64], R9 ;  /* 0x0000000904007986 */ /* 0x000fe2000c101924 */
[----:B------:R-:W-:Y:S05]  /*11d0*/  EXIT ;  /* 0x000000000000794d */ /* 0x000fea0003800000 */
.L_x_6:
        /* <DEDUP_REMOVED lines=10> */
.L_x_48:


//--------------------- .text._Z35gemm_kernel_tiled_1D_blocktiling_nnILi64ELi8ELi64ELi8EEvPKfS1_S1_Pfiiiff --------------------------
	.section	.text._Z35gemm_kernel_tiled_1D_blocktiling_nnILi64ELi8ELi64ELi8EEvPKfS1_S1_Pfiiiff,"ax",@progbits
	.align	128
        .global         _Z35gemm_kernel_tiled_1D_blocktiling_nnILi64ELi8ELi64ELi8EEvPKfS1_S1_Pfiiiff
        .type           _Z35gemm_kernel_tiled_1D_blocktiling_nnILi64ELi8ELi64ELi8EEvPKfS1_S1_Pfiiiff,@function
        .size           _Z35gemm_kernel_tiled_1D_blocktiling_nnILi64ELi8ELi64ELi8EEvPKfS1_S1_Pfiiiff,(.L_x_49 - _Z35gemm_kernel_tiled_1D_blocktiling_nnILi64ELi8ELi64ELi8EEvPKfS1_S1_Pfiiiff)
        .other          _Z35gemm_kernel_tiled_1D_blocktiling_nnILi64ELi8ELi64ELi8EEvPKfS1_S1_Pfiiiff,@"STO_CUDA_ENTRY STV_DEFAULT"
_Z35gemm_kernel_tiled_1D_blocktiling_nnILi64ELi8ELi64ELi8EEvPKfS1_S1_Pfiiiff:
.text._Z35gemm_kernel_tiled_1D_blocktiling_nnILi64ELi8ELi64ELi8EEvPKfS1_S1_Pfiiiff:
[----:B------:R-:W0:Y:S01]  /*0000*/  LDC R1, c[0x0][0x37c] ;  /* 0x0000df00ff017b82 */ /* 0x000e220000000800 */
[----:B------:R-:W1:Y:S01]  /*0010*/  S2R R19, SR_TID.X ;  /* 0x0000000000137919 */ /* 0x000e620000002100 */
[----:B------:R-:W2:Y:S01]  /*0020*/  LDCU UR4, c[0x0][0x360] ;  /* 0x00006c00ff0477ac */ /* 0x000ea20008000800 */
[----:B------:R-:W3:Y:S01]  /*0030*/  LDCU.64 UR36, c[0x0][0x358] ;  /* 0x00006b00ff2477ac */ /* 0x000ee20008000a00 */
[----:B--2---:R-:W-:Y:S01]  /*0040*/  UISETP.NE.AND UP0, UPT, UR4, 0x200, UPT ;  /* 0x000002000400788c */ /* 0x004fe2000bf05270 */
[----:B-1----:R-:W-:Y:S02]  /*0050*/  LOP3.LUT R18, R19, 0x3f, RZ, 0xc0, !PT ;  /* 0x0000003f13127812 */ /* 0x002fe400078ec0ff */
[----:B------:R-:W-:-:S06]  /*0060*/  SHF.R.U32.HI R2, RZ, 0x6, R19 ;  /* 0x00000006ff027819 */ /* 0x000fcc0000011613 */
[----:B---3--:R-:W-:Y:S05]  /*0070*/  BRA.U !UP0, `(.L_x_7) ;  /* 0x00000001087c7547 */ /* 0x008fea000b800000 */
[----:B------:R-:W-:Y:S01]  /*0080*/  MOV R16, 0x28 ;  /* 0x0000002800107802 */ /* 0x000fe20000000f00 */
[----:B------:R-:W1:Y:S01]  /*0090*/  LDCU.64 UR4, c[0x4][0x10] ;  /* 0x01000200ff0477ac */ /* 0x000e620008000a00 */
[----:B------:R-:W-:Y:S01]  /*00a0*/  HFMA2 R8, -RZ, RZ, 0, 1.1265277862548828125e-05 ;  /* 0x000000bdff087431 */ /* 0x000fe200000001ff */
        /* <DEDUP_REMOVED lines=13> */
.L_x_8:
[----:B------:R-:W0:Y:S01]  /*0180*/  LDC.64 R16, c[0x4][R16] ;  /* 0x0100000010107b82 */ /* 0x000e220000000a00 */
[----:B------:R-:W1:Y:S01]  /*0190*/  LDCU.64 UR4, c[0x4][0x20] ;  /* 0x01000400ff0477ac */ /* 0x000e620008000a00 */
[----:B------:R-:W-:Y:S01]  /*01a0*/  HFMA2 R8, -RZ, RZ, 0, 1.132488250732421875e-05 ;  /* 0x000000beff087431 */ /* 0x000fe200000001ff */
[----:B------:R-:W-:Y:S01]  /*01b0*/  MOV R12, 0x1 ;  /* 0x00000001000c7802 */ /* 0x000fe20000000f00 */
[----:B------:R-:W-:Y:S01]  /*01c0*/  HFMA2 R13, -RZ, RZ, 0, 0 ;  /* 0x00000000ff0d7431 */ /* 0x000fe200000001ff */
[----:B------:R-:W2:Y:S01]  /*01d0*/  LDCU.64 UR6, c[0x4][0x18] ;  /* 0x01000300ff0677ac */ /* 0x000ea20008000a00 */
[----:B------:R-:W3:Y:S01]  /*01e0*/  LDCU.64 UR8, c[0x4][URZ] ;  /* 0x01000000ff0877ac */ /* 0x000ee20008000a00 */
[----:B-1----:R-:W-:Y:S02]  /*01f0*/  MOV R4, UR4 ;  /* 0x0000000400047c02 */ /* 0x002fe40008000f00 */
[----:B------:R-:W-:Y:S02]  /*0200*/  MOV R5, UR5 ;  /* 0x0000000500057c02 */ /* 0x000fe40008000f00 */
[----:B--2---:R-:W-:-:S02]  /*0210*/  MOV R6, UR6 ;  /* 0x0000000600067c02 */ /* 0x004fc40008000f00 */
[----:B------:R-:W-:Y:S02]  /*0220*/  MOV R7, UR7 ;  /* 0x0000000700077c02 */ /* 0x000fe40008000f00 */
[----:B---3--:R-:W-:Y:S02]  /*0230*/  MOV R10, UR8 ;  /* 0x00000008000a7c02 */ /* 0x008fe40008000f00 */
[----:B------:R-:W-:-:S07]  /*0240*/  MOV R11, UR9 ;  /* 0x00000009000b7c02 */ /* 0x000fce0008000f00 */
[----:B------:R-:W-:-:S07]  /*0250*/  LEPC R20, `(.L_x_7) ;  /* 0x000000001014794e */ /* 0x000fce0000000000 */
[----:B0-----:R-:W-:Y:S05]  /*0260*/  CALL.ABS.NOINC R16 ;  /* 0x0000000010007343 */ /* 0x001fea0003c00000 */
.L_x_7:
[----:B------:R-:W1:Y:S01]  /*0270*/  S2R R41, SR_CTAID.Y ;  /* 0x0000000000297919 */ /* 0x000e620000002600 */
[----:B------:R-:W2:Y:S01]  /*0280*/  LDCU UR7, c[0x0][0x3a4] ;  /* 0x00007480ff0777ac */ /* 0x000ea20008000800 */
[----:B------:R-:W-:Y:S01]  /*0290*/  HFMA2 R51, -RZ, RZ, 0, 0 ;  /* 0x00000000ff337431 */ /* 0x000fe200000001ff */
[----:B------:R-:W-:Y:S01]  /*02a0*/  MOV R43, RZ ;  /* 0x000000ff002b7202 */ /* 0x000fe20000000f00 */
[----:B------:R-:W3:Y:S01]  /*02b0*/  S2R R39, SR_CTAID.X ;  /* 0x0000000000277919 */ /* 0x000ee20000002500 */
[----:B------:R-:W-:Y:S01]  /*02c0*/  HFMA2 R47, -RZ, RZ, 0, 0 ;  /* 0x00000000ff2f7431 */ /* 0x000fe200000001ff */
[----:B------:R-:W-:Y:S02]  /*02d0*/  CS2R R20, SRZ ;  /* 0x0000000000147805 */ /* 0x000fe4000001ff00 */
[----:B------:R-:W-:Y:S02]  /*02e0*/  CS2R R22, SRZ ;  /* 0x0000000000167805 */ /* 0x000fe4000001ff00 */
[----:B------:R-:W-:Y:S01]  /*02f0*/  MOV R40, RZ ;  /* 0x000000ff00287202 */ /* 0x000fe20000000f00 */
[----:B--2---:R-:W-:Y:S01]  /*0300*/  UISETP.NE.AND UP0, UPT, UR7, URZ, UPT ;  /* 0x000000ff0700728c */ /* 0x004fe2000bf05270 */
[----:B-1----:R-:W-:-:S02]  /*0310*/  SHF.L.U32 R41, R41, 0x6, RZ ;  /* 0x0000000629297819 */ /* 0x002fc400000006ff */
[----:B---3--:R-:W-:-:S06]  /*0320*/  SHF.L.U32 R39, R39, 0x6, RZ ;  /* 0x0000000627277819 */ /* 0x008fcc00000006ff */
[----:B------:R-:W-:Y:S05]  /*0330*/  BRA.U !UP0, `(.L_x_9) ;  /* 0x0000000908307547 */ /* 0x000fea000b800000 */
[----:B------:R-:W1:Y:S01]  /*0340*/  S2UR UR5, SR_CgaCtaId ;  /* 0x00000000000579c3 */ /* 0x000e620000008800 */
[----:B------:R-:W-:Y:S01]  /*0350*/  IADD3 R0, PT, PT, R18, R39, RZ ;  /* 0x0000002712007210 */ /* 0x000fe20007ffe0ff */
[----:B------:R-:W-:Y:S01]  /*0360*/  UMOV UR4, 0x400 ;  /* 0x0000040000047882 */ /* 0x000fe20000000000 */
[----:B------:R-:W-:Y:S02]  /*0370*/  LOP3.LUT R38, R19, 0x7, RZ, 0xc0, !PT ;  /* 0x0000000713267812 */ /* 0x000fe400078ec0ff */
[----:B------:R-:W-:Y:S02]  /*0380*/  MOV R32, RZ ;  /* 0x000000ff00207202 */ /* 0x000fe40000000f00 */
[----:B------:R-:W-:Y:S01]  /*0390*/  MOV R43, RZ ;  /* 0x000000ff002b7202 */ /* 0x000fe20000000f00 */
[----:B------:R-:W2:Y:S01]  /*03a0*/  LDC R35, c[0x0][0x3a8] ;  /* 0x0000ea00ff237b82 */ /* 0x000ea20000000800 */
[----:B------:R-:W-:-:S07]  /*03b0*/  MOV R6, R2 ;  /* 0x0000000200067202 */ /* 0x000fce0000000f00 */
[----:B------:R-:W3:Y:S01]  /*03c0*/  LDC R36, c[0x0][0x3a0] ;  /* 0x0000e800ff247b82 */ /* 0x000ee20000000800 */
[----:B-1----:R-:W-:Y:S02]  /*03d0*/  ULEA UR6, UR5, UR4, 0x18 ;  /* 0x0000000405067291 */ /* 0x002fe4000f8ec0ff */
[----:B------:R-:W-:-:S04]  /*03e0*/  UIADD3 UR4, UPT, UPT, UR4, 0x800, URZ ;  /* 0x0000080004047890 */ /* 0x000fc8000fffe0ff */
[----:B------:R-:W-:Y:S01]  /*03f0*/  ULEA UR4, UR5, UR4, 0x18 ;  /* 0x0000000405047291 */ /* 0x000fe2000f8ec0ff */
[C---:B------:R-:W-:Y:S01]  /*0400*/  LEA R3, R2.reuse, UR6, 0x8 ;  /* 0x0000000602037c11 */ /* 0x040fe2000f8e40ff */
[-C--:B--2---:R-:W-:Y:S01]  /*0410*/  IMAD R7, R2, R35.reuse, R39 ;  /* 0x0000002302077224 */ /* 0x084fe200078e0227 */
[----:B------:R-:W-:Y:S01]  /*0420*/  ISETP.GE.U32.AND P1, PT, R0, R35, PT ;  /* 0x000000230000720c */ /* 0x000fe20003f26070 */
[----:B------:R-:W-:Y:S01]  /*0430*/  IMAD R35, R35, UR7, RZ ;  /* 0x0000000723237c24 */ /* 0x000fe2000f8e02ff */
[----:B------:R-:W-:Y:S02]  /*0440*/  SHF.R.U32.HI R0, RZ, 0x3, R19 ;  /* 0x00000003ff007819 */ /* 0x000fe40000011613 */
[----:B------:R-:W-:Y:S02]  /*0450*/  IADD3 R34, PT, PT, R18, R7, RZ ;  /* 0x0000000712227210 */ /* 0x000fe40007ffe0ff */
[----:B------:R-:W-:Y:S01]  /*0460*/  IADD3 R37, PT, PT, R41, R0, RZ ;  /* 0x0000000029257210 */ /* 0x000fe20007ffe0ff */
[----:B---3--:R-:W-:Y:S01]  /*0470*/  IMAD R36, R36, UR7, RZ ;  /* 0x0000000724247c24 */ /* 0x008fe2000f8e02ff */
[----:B------:R-:W-:-:S02]  /*0480*/  LEA R5, R0, UR6, 0x5 ;  /* 0x0000000600057c11 */ /* 0x000fc4000f8e28ff */
[----:B------:R-:W-:Y:S01]  /*0490*/  LEA R7, R18, UR4, 0x2 ;  /* 0x0000000412077c11 */ /* 0x000fe2000f8e10ff */
[----:B------:R-:W-:Y:S01]  /*04a0*/  IMAD R33, R37, UR7, R38 ;  /* 0x0000000725217c24 */ /* 0x000fe2000f8e0226 */
[----:B------:R-:W-:-:S07]  /*04b0*/  LEA R0, R38, R5, 0x2 ;  /* 0x0000000526007211 */ /* 0x000fce00078e10ff */
.L_x_10:
[----:B------:R-:W1:Y:S01]  /*04c0*/  LDC.64 R4, c[0x0][0x3a0] ;  /* 0x0000e800ff047b82 */ /* 0x000e620000000a00 */
[----:B------:R-:W-:Y:S02]  /*04d0*/  MOV R25, RZ ;  /* 0x000000ff00197202 */ /* 0x000fe40000000f00 */
[-C--:B-1----:R-:W-:Y:S02]  /*04e0*/  ISETP.GE.U32.AND P0, PT, R38, R5.reuse, PT ;  /* 0x000000052600720c */ /* 0x082fe40003f06070 */
[----:B------:R-:W-:Y:S02]  /*04f0*/  ISETP.GE.U32.OR P2, PT, R6, R5, P1 ;  /* 0x000000050600720c */ /* 0x000fe40000f46470 */
[----:B------:R-:W-:Y:S01]  /*0500*/  ISETP.GE.U32.OR P0, PT, R37, R4, P0 ;  /* 0x000000042500720c */ /* 0x000fe20000706470 */
[----:B------:R-:W-:Y:S01]  /*0510*/  HFMA2 R4, -RZ, RZ, 0, 0 ;  /* 0x00000000ff047431 */ /* 0x000fe200000001ff */
        /* <DEDUP_REMOVED lines=10> */
[----:B------:R-:W-:-:S04]  /*05c0*/  IADD3 R32, PT, PT, R32, 0x8, RZ ;  /* 0x0000000820207810 */ /* 0x000fc80007ffe0ff */
[----:B------:R-:W-:Y:S02]  /*05d0*/  ISETP.GE.U32.AND P0, PT, R32, R5, PT ;  /* 0x000000052000720c */ /* 0x000fe40003f06070 */
[----:B------:R-:W-:Y:S02]  /*05e0*/  IADD3 R6, PT, PT, R6, 0x8, RZ ;  /* 0x0000000806067810 */ /* 0x000fe40007ffe0ff */
[----:B------:R-:W-:Y:S02]  /*05f0*/  IADD3 R38, PT, PT, R38, 0x8, RZ ;  /* 0x0000000826267810 */ /* 0x000fe40007ffe0ff */
[----:B------:R-:W-:Y:S01]  /*0600*/  IADD3 R33, PT, PT, R33, 0x8, RZ ;  /* 0x0000000821217810 */ /* 0x000fe20007ffe0ff */
[----:B--2---:R-:W-:Y:S04]  /*0610*/  STS [R0], R25 ;  /* 0x0000001900007388 */ /* 0x004fe80000000800 */
[----:B---3--:R-:W-:Y:S01]  /*0620*/  STS [R27], R4 ;  /* 0x000000041b007388 */ /* 0x008fe20000000800 */
[----:B------:R-:W-:Y:S06]  /*0630*/  BAR.SYNC.DEFER_BLOCKING 0x0 ;  /* 0x0000000000007b1d */ /* 0x000fec0000010000 */
[----:B------:R-:W-:Y:S04]  /*0640*/  LDS R49, [R7] ;  /* 0x0000000007317984 */ /* 0x000fe80000000800 */
[----:B------:R-:W1:Y:S04]  /*0650*/  LDS.128 R8, [R3] ;  /* 0x0000000003087984 */ /* 0x000e680000000c00 */
[----:B------:R-:W2:Y:S04]  /*0660*/  LDS R42, [R7+0x100] ;  /* 0x00010000072a7984 */ /* 0x000ea80000000800 */
[----:B------:R-:W3:Y:S04]  /*0670*/  LDS.128 R12, [R3+0x20] ;  /* 0x00002000030c7984 */ /* 0x000ee80000000c00 */
[----:B------:R-:W4:Y:S04]  /*0680*/  LDS R45, [R7+0x200] ;  /* 0x00020000072d7984 */ /* 0x000f280000000800 */
[----:B------:R-:W5:Y:S04]  /*0690*/  LDS.128 R24, [R3+0x60] ;  /* 0x0000600003187984 */ /* 0x000f680000000c00 */
[----:B------:R-:W0:Y:S04]  /*06a0*/  LDS R4, [R7+0x300] ;  /* 0x0003000007047984 */ /* 0x000e280000000800 */
[----:B------:R-:W0:Y:S04]  /*06b0*/  LDS.128 R16, [R3+0x40] ;  /* 0x0000400003107984 */ /* 0x000e280000000c00 */
[----:B------:R-:W0:Y:S01]  /*06c0*/  LDS.128 R28, [R3+0x80] ;  /* 0x00008000031c7984 */ /* 0x000e220000000c00 */
[----:B-1----:R-:W-:-:S04]  /*06d0*/  FFMA R47, R8, R49, R47 ;  /* 0x00000031082f7223 */ /* 0x002fc8000000002f */
[----:B--2---:R-:W-:Y:S01]  /*06e0*/  FFMA R8, R42, R9, R47 ;  /* 0x000000092a087223 */ /* 0x004fe2000000002f */
[----:B---3--:R-:W-:-:S03]  /*06f0*/  FFMA R47, R49, R12, R40 ;  /* 0x0000000c312f7223 */ /* 0x008fc60000000028 */
[----:B----4-:R-:W-:Y:S01]  /*0700*/  FFMA R9, R45, R10, R8 ;  /* 0x0000000a2d097223 */ /* 0x010fe20000000008 */
[----:B------:R-:W-:Y:S01]  /*0710*/  FFMA R8, R42, R13, R47 ;  /* 0x0000000d2a087223 */ /* 0x000fe2000000002f */
[----:B-----5:R-:W-:Y:S02]  /*0720*/  FFMA R13, R49, R24, R20 ;  /* 0x00000018310d7223 */ /* 0x020fe40000000014 */
[----:B0-----:R-:W-:Y:S01]  /*0730*/  FFMA R40, R4, R11, R9 ;  /* 0x0000000b04287223 */ /* 0x001fe20000000009 */
[----:B------:R-:W-:Y:S01]  /*0740*/  FFMA R9, R45, R14, R8 ;  /* 0x0000000e2d097223 */ /* 0x000fe20000000008 */
[----:B------:R-:W-:Y:S01]  /*0750*/  FFMA R8, R42, R25, R13 ;  /* 0x000000192a087223 */ /* 0x000fe2000000000d */
[C---:B------:R-:W-:Y:S01]  /*0760*/  FFMA R16, R49.reuse, R16, R51 ;  /* 0x0000001031107223 */ /* 0x040fe20000000033 */
[----:B------:R-:W-:-:S03]  /*0770*/  FFMA R11, R49, R28, R22 ;  /* 0x0000001c310b7223 */ /* 0x000fc60000000016 */
[----:B------:R-:W-:Y:S01]  /*0780*/  FFMA R17, R42, R17, R16 ;  /* 0x000000112a117223 */ /* 0x000fe20000000010 */
[----:B------:R-:W-:Y:S01]  /*0790*/  FFMA R44, R4, R15, R9 ;  /* 0x0000000f042c7223 */ /* 0x000fe20000000009 */
[C---:B------:R-:W-:Y:S01]  /*07a0*/  FFMA R25, R45.reuse, R26, R8 ;  /* 0x0000001a2d197223 */ /* 0x040fe20000000008 */
[----:B------:R-:W-:Y:S01]  /*07b0*/  FFMA R28, R42, R29, R11 ;  /* 0x0000001d2a1c7223 */ /* 0x000fe2000000000b */
[C---:B------:R-:W-:Y:S01]  /*07c0*/  FFMA R18, R45.reuse, R18, R17 ;  /* 0x000000122d127223 */ /* 0x040fe20000000011 */
[----:B------:R-:W0:Y:S03]  /*07d0*/  LDS.128 R8, [R3+0xa0] ;  /* 0x0000a00003087984 */ /* 0x000e260000000c00 */
[----:B------:R-:W-:Y:S01]  /*07e0*/  FFMA R46, R4, R19, R18 ;  /* 0x00000013042e7223 */ /* 0x000fe20000000012 */
[----:B------:R-:W1:Y:S04]  /*07f0*/  LDS.128 R12, [R3+0xc0] ;  /* 0x0000c000030c7984 */ /* 0x000e680000000c00 */
[----:B------:R-:W2:Y:S01]  /*0800*/  LDS.128 R16, [R3+0xe0] ;  /* 0x0000e00003107984 */ /* 0x000ea20000000c00 */
[----:B------:R-:W-:-:S04]  /*0810*/  FFMA R28, R45, R30, R28 ;  /* 0x0000001e2d1c7223 */ /* 0x000fc8000000001c */
[----:B------:R-:W-:Y:S01]  /*0820*/  FFMA R28, R4, R31, R28 ;  /* 0x0000001f041c7223 */ /* 0x000fe2000000001c */
[----:B0-----:R-:W-:-:S04]  /*0830*/  FFMA R29, R49, R8, R23 ;  /* 0x00000008311d7223 */ /* 0x001fc80000000017 */
[----:B------:R-:W-:Y:S01]  /*0840*/  FFMA R24, R42, R9, R29 ;  /* 0x000000092a187223 */ /* 0x000fe2000000001d */
[C---:B-1----:R-:W-:Y:S02]  /*0850*/  FFMA R12, R49.reuse, R12, R21 ;  /* 0x0000000c310c7223 */ /* 0x042fe40000000015 */
[----:B------:R-:W-:Y:S01]  /*0860*/  LDS.128 R20, [R3+0x10] ;  /* 0x0000100003147984 */ /* 0x000fe20000000c00 */
[----:B--2---:R-:W-:Y:S01]  /*0870*/  FFMA R8, R49, R16, R43 ;  /* 0x0000001031087223 */ /* 0x004fe2000000002b */
[----:B------:R-:W-:Y:S01]  /*0880*/  FFMA R16, R4, R27, R25 ;  /* 0x0000001b04107223 */ /* 0x000fe20000000019 */
[----:B------:R-:W-:Y:S01]  /*0890*/  FFMA R29, R45, R10, R24 ;  /* 0x0000000a2d1d7223 */ /* 0x000fe20000000018 */
[----:B------:R-:W0:Y:S01]  /*08a0*/  LDS R43, [R7+0x400] ;  /* 0x00040000072b7984 */ /* 0x000e220000000800 */
[----:B------:R-:W-:-:S03]  /*08b0*/  FFMA R13, R42, R13, R12 ;  /* 0x0000000d2a0d7223 */ /* 0x000fc6000000000c */
[----:B------:R-:W1:Y:S01]  /*08c0*/  LDS.128 R24, [R3+0x30] ;  /* 0x0000300003187984 */ /* 0x000e620000000c00 */
[----:B------:R-:W-:-:S03]  /*08d0*/  FFMA R17, R42, R17, R8 ;  /* 0x000000112a117223 */ /* 0x000fc60000000008 */
[----:B------:R-:W2:Y:S01]  /*08e0*/  LDS R42, [R7+0x500] ;  /* 0x00050000072a7984 */ /* 0x000ea20000000800 */
[C---:B------:R-:W-:Y:S01]  /*08f0*/  FFMA R14, R45.reuse, R14, R13 ;  /* 0x0000000e2d0e7223 */ /* 0x040fe2000000000d */
[C---:B------:R-:W-:Y:S01]  /*0900*/  FFMA R29, R4.reuse, R11, R29 ;  /* 0x0000000b041d7223 */ /* 0x040fe2000000001d */
[----:B------:R-:W-:Y:S01]  /*0910*/  FFMA R18, R45, R18, R17 ;  /* 0x000000122d127223 */ /* 0x000fe20000000011 */
[----:B------:R-:W3:Y:S04]  /*0920*/  LDS.128 R8, [R3+0x50] ;  /* 0x0000500003087984 */ /* 0x000ee80000000c00 */
[----:B------:R-:W4:Y:S01]  /*0930*/  LDS R45, [R7+0x600] ;  /* 0x00060000072d7984 */ /* 0x000f220000000800 */
[C---:B------:R-:W-:Y:S01]  /*0940*/  FFMA R31, R4.reuse, R15, R14 ;  /* 0x0000000f041f7223 */ /* 0x040fe2000000000e */
[----:B------:R-:W-:-:S02]  /*0950*/  FFMA R49, R4, R19, R18 ;  /* 0x0000001304317223 */ /* 0x000fc40000000012 */
[----:B------:R-:W5:Y:S04]  /*0960*/  LDS R4, [R7+0x700] ;  /* 0x0007000007047984 */ /* 0x000f680000000800 */
[----:B------:R-:W5:Y:S01]  /*0970*/  LDS.128 R12, [R3+0x70] ;  /* 0x00007000030c7984 */ /* 0x000f620000000c00 */
[----:B0-----:R-:W-:Y:S01]  /*0980*/  FFMA R17, R20, R43, R40 ;  /* 0x0000002b14117223 */ /* 0x001fe20000000028 */
[----:B-1----:R-:W-:-:S04]  /*0990*/  FFMA R24, R43, R24, R44 ;  /* 0x000000182b187223 */ /* 0x002fc8000000002c */
[C---:B--2---:R-:W-:Y:S01]  /*09a0*/  FFMA R25, R42.reuse, R25, R24 ;  /* 0x000000192a197223 */ /* 0x044fe20000000018 */
[C---:B------:R-:W-:Y:S01]  /*09b0*/  FFMA R18, R42.reuse, R21, R17 ;  /* 0x000000152a127223 */ /* 0x040fe20000000011 */
[----:B---3--:R-:W-:Y:S02]  /*09c0*/  FFMA R17, R43, R8, R46 ;  /* 0x000000082b117223 */ /* 0x008fe4000000002e */
[C---:B----4-:R-:W-:Y:S01]  /*09d0*/  FFMA R26, R45.reuse, R26, R25 ;  /* 0x0000001a2d1a7223 */ /* 0x050fe20000000019 */
[----:B------:R-:W-:Y:S01]  /*09e0*/  FFMA R47, R45, R22, R18 ;  /* 0x000000162d2f7223 */ /* 0x000fe20000000012 */
[----:B------:R-:W-:Y:S02]  /*09f0*/  FFMA R8, R42, R9, R17 ;  /* 0x000000092a087223 */ /* 0x000fe40000000011 */
[C---:B-----5:R-:W-:Y:S01]  /*0a00*/  FFMA R40, R4.reuse, R27, R26 ;  /* 0x0000001b04287223 */ /* 0x060fe2000000001a */
[----:B------:R-:W-:Y:S01]  /*0a10*/  FFMA R47, R4, R23, R47 ;  /* 0x00000017042f7223 */ /* 0x000fe2000000002f */
[----:B------:R-:W0:Y:S01]  /*0a20*/  LDS.128 R24, [R3+0xd0] ;  /* 0x0000d00003187984 */ /* 0x000e220000000c00 */
[----:B------:R-:W-:-:S03]  /*0a30*/  FFMA R9, R43, R12, R16 ;  /* 0x0000000c2b097223 */ /* 0x000fc60000000010 */
[----:B------:R-:W1:Y:S04]  /*0a40*/  LDS.128 R16, [R3+0x90] ;  /* 0x0000900003107984 */ /* 0x000e680000000c00 */
[----:B------:R-:W2:Y:S01]  /*0a50*/  LDS.128 R20, [R3+0xb0] ;  /* 0x0000b00003147984 */ /* 0x000ea20000000c00 */
[C---:B------:R-:W-:Y:S01]  /*0a60*/  FFMA R51, R45.reuse, R10, R8 ;  /* 0x0000000a2d337223 */ /* 0x040fe20000000008 */
[----:B------:R-:W-:Y:S02]  /*0a70*/  FFMA R8, R42, R13, R9 ;  /* 0x0000000d2a087223 */ /* 0x000fe40000000009 */
[----:B------:R-:W3:Y:S02]  /*0a80*/  LDC R13, c[0x0][0x3a8] ;  /* 0x0000ea00ff0d7b82 */ /* 0x000ee40000000800 */
[----:B------:R-:W-:Y:S01]  /*0a90*/  FFMA R14, R45, R14, R8 ;  /* 0x0000000e2d0e7223 */ /* 0x000fe20000000008 */
[C---:B0-----:R-:W-:Y:S01]  /*0aa0*/  FFMA R24, R43.reuse, R24, R31 ;  /* 0x000000182b187223 */ /* 0x041fe2000000001f */
[C---:B-1----:R-:W-:Y:S01]  /*0ab0*/  FFMA R9, R43.reuse, R16, R28 ;  /* 0x000000102b097223 */ /* 0x042fe2000000001c */
[----:B--2---:R-:W-:-:S02]  /*0ac0*/  FFMA R8, R43, R20, R29 ;  /* 0x000000142b087223 */ /* 0x004fc4000000001d */
[----:B------:R-:W0:Y:S01]  /*0ad0*/  LDS.128 R28, [R3+0xf0] ;  /* 0x0000f000031c7984 */ /* 0x000e220000000c00 */
[C---:B------:R-:W-:Y:S01]  /*0ae0*/  FFMA R10, R42.reuse, R17, R9 ;  /* 0x000000112a0a7223 */ /* 0x040fe20000000009 */
[C---:B------:R-:W-:Y:S01]  /*0af0*/  FFMA R21, R42.reuse, R21, R8 ;  /* 0x000000152a157223 */ /* 0x040fe20000000008 */
[----:B------:R-:W-:Y:S02]  /*0b00*/  FFMA R25, R42, R25, R24 ;  /* 0x000000192a197223 */ /* 0x000fe40000000018 */
        /* <DEDUP_REMOVED lines=8> */
[----:B---3--:R-:W-:Y:S01]  /*0b90*/  LEA R34, R13, R34, 0x3 ;  /* 0x000000220d227211 */ /* 0x008fe200078e18ff */
[----:B0-----:R-:W-:-:S04]  /*0ba0*/  FFMA R28, R43, R28, R49 ;  /* 0x0000001c2b1c7223 */ /* 0x001fc80000000031 */
[----:B------:R-:W-:-:S04]  /*0bb0*/  FFMA R29, R42, R29, R28 ;  /* 0x0000001d2a1d7223 */ /* 0x000fc8000000001c */
[----:B------:R-:W-:-:S04]  /*0bc0*/  FFMA R30, R45, R30, R29 ;  /* 0x0000001e2d1e7223 */ /* 0x000fc8000000001d */
[----:B------:R-:W-:Y:S01]  /*0bd0*/  FFMA R43, R4, R31, R30 ;  /* 0x0000001f042b7223 */ /* 0x000fe2000000001e */
[----:B------:R-:W-:Y:S06]  /*0be0*/  BAR.SYNC.DEFER_BLOCKING 0x0 ;  /* 0x0000000000007b1d */ /* 0x000fec0000010000 */
[----:B------:R-:W-:Y:S05]  /*0bf0*/  @!P0 BRA `(.L_x_10) ;  /* 0xfffffff800308947 */ /* 0x000fea000383ffff */
.L_x_9:
[----:B------:R-:W1:Y:S01]  /*0c00*/  S2R R3, SR_TID.X ;  /* 0x0000000000037919 */ /* 0x000e620000002100 */
[----:B------:R-:W2:Y:S01]  /*0c10*/  LDC R0, c[0x0][0x3a8] ;  /* 0x0000ea00ff007b82 */ /* 0x000ea20000000800 */
[----:B------:R-:W3:Y:S01]  /*0c20*/  LDCU UR4, c[0x0][0x3a0] ;  /* 0x00007400ff0477ac */ /* 0x000ee20008000800 */
[----:B------:R-:W-:-:S06]  /*0c30*/  LEA R41, R2, R41, 0x3 ;  /* 0x0000002902297211 */ /* 0x000fcc00078e18ff */
[----:B------:R-:W4:Y:S01]  /*0c40*/  LDC.64 R4, c[0x0][0x390] ;  /* 0x0000e400ff047b82 */ /* 0x000f220000000a00 */
[----:B-1----:R-:W-:-:S04]  /*0c50*/  LOP3.LUT R6, R3, 0x3f, RZ, 0xc0, !PT ;  /* 0x0000003f03067812 */ /* 0x002fc800078ec0ff */
[----:B------:R-:W-:-:S04]  /*0c60*/  IADD3 R39, PT, PT, R6, R39, RZ ;  /* 0x0000002706277210 */ /* 0x000fc80007ffe0ff */
[C---:B--2---:R-:W-:Y:S01]  /*0c70*/  ISETP.GE.U32.AND P1, PT, R39.reuse, R0, PT ;  /* 0x000000002700720c */ /* 0x044fe20003f26070 */
[----:B----4-:R-:W-:-:S03]  /*0c80*/  IMAD.WIDE.U32 R2, R39, 0x4, R4 ;  /* 0x0000000427027825 */ /* 0x010fc600078e0004 */
[----:B---3--:R-:W-:-:S13]  /*0c90*/  ISETP.LT.U32.AND P1, PT, R41, UR4, !P1 ;  /* 0x0000000429007c0c */ /* 0x008fda000cf21070 */
[----:B------:R-:W2:Y:S01]  /*0ca0*/  @P1 LDG.E R6, desc[UR36][R2.64] ;  /* 0x0000002402061981 */ /* 0x000ea2000c1e1900 */
[----:B------:R-:W2:Y:S01]  /*0cb0*/  @P1 LDC R9, c[0x0][0x3b0] ;  /* 0x0000ec00ff091b82 */ /* 0x000ea20000000800 */
[C---:B------:R-:W-:Y:S01]  /*0cc0*/  IADD3 R8, PT, PT, R41.reuse, 0x1, RZ ;  /* 0x0000000129087810 */ /* 0x040fe20007ffe0ff */
[-C--:B------:R-:W-:Y:S01]  /*0cd0*/  @P1 IMAD R7, R41, R0.reuse, R39 ;  /* 0x0000000029071224 */ /* 0x080fe200078e0227 */
[----:B------:R-:W-:-:S04]  /*0ce0*/  ISETP.GE.U32.AND P0, PT, R39, R0, PT ;  /* 0x000000002700720c */ /* 0x000fc80003f06070 */
        /* <DEDUP_REMOVED lines=15> */
[----:B---3--:R-:W2:Y:S08]  /*0de0*/  @!P1 LDC.64 R4, c[0x0][0x398] ;  /* 0x0000e600ff049b82 */ /* 0x008eb00000000a00 */
[----:B------:R-:W3:Y:S01]  /*0df0*/  @!P1 LDC R14, c[0x0][0x3ac] ;  /* 0x0000eb00ff0e9b82 */ /* 0x000ee20000000800 */
[----:B----4-:R-:W-:-:S04]  /*0e00*/  @!P2 FMUL R9, R9, R12 ;  /* 0x0000000c0909a220 */ /* 0x010fc80000400000 */
[----:B-1----:R-:W-:-:S03]  /*0e10*/  @!P2 FFMA R9, R40, R13, R9 ;  /* 0x0000000d2809a223 */ /* 0x002fc60000000009 */
[----:B------:R-:W1:Y:S02]  /*0e20*/  @!P1 LDC R13, c[0x0][0x3b0] ;  /* 0x0000ec00ff0d9b82 */ /* 0x000e640000000800 */
[----:B------:R4:W-:Y:S04]  /*0e30*/  @!P2 STG.E desc[UR36][R6.64], R9 ;  /* 0x000000090600a986 */ /* 0x0009e8000c101924 */
[----:B------:R-:W1:Y:S01]  /*0e40*/  @!P1 LDG.E R8, desc[UR36][R2.64] ;  /* 0x0000002402089981 */ /* 0x000e62000c1e1900 */
[----:B------:R-:W-:Y:S01]  /*0e50*/  IADD3 R12, PT, PT, R41, 0x3, RZ ;  /* 0x00000003290c7810 */ /* 0x000fe20007ffe0ff */
[----:B------:R-:W-:-:S03]  /*0e60*/  @!P1 IMAD R11, R10, R0, R39 ;  /* 0x000000000a0b9224 */ /* 0x000fc600078e0227 */
[----:B------:R-:W-:Y:S01]  /*0e70*/  ISETP.GE.U32.OR P2, PT, R12, UR4, P0 ;  /* 0x000000040c007c0c */ /* 0x000fe20008746470 */
[----:B--2---:R-:W-:-:S12]  /*0e80*/  @!P1 IMAD.WIDE.U32 R4, R11, 0x4, R4 ;  /* 0x000000040b049825 */ /* 0x004fd800078e0004 */
[----:B----4-:R-:W2:Y:S08]  /*0e90*/  @!P2 LDC R9, c[0x0][0x3b0] ;  /* 0x0000ec00ff09ab82 */ /* 0x010eb00000000800 */
[----:B------:R-:W4:Y:S01]  /*0ea0*/  @!P2 LDC.64 R6, c[0x0][0x398] ;  /* 0x0000e600ff06ab82 */ /* 0x000f220000000a00 */
[----:B-1----:R-:W-:-:S07]  /*0eb0*/  @!P1 FMUL R8, R8, R13 ;  /* 0x0000000d08089220 */ /* 0x002fce0000400000 */
[----:B------:R-:W1:Y:S01]  /*0ec0*/  @!P2 LDC R13, c[0x0][0x3ac] ;  /* 0x0000eb00ff0dab82 */ /* 0x000e620000000800 */
[----:B---3--:R-:W-:-:S05]  /*0ed0*/  @!P1 FFMA R51, R51, R14, R8 ;  /* 0x0000000e33339223 */ /* 0x008fca0000000008 */
[----:B------:R3:W-:Y:S04]  /*0ee0*/  @!P1 STG.E desc[UR36][R4.64], R51 ;  /* 0x0000003304009986 */ /* 0x0007e8000c101924 */
[----:B------:R-:W2:Y:S01]  /*0ef0*/  @!P2 LDG.E R8, desc[UR36][R2.64] ;  /* 0x000000240208a981 */ /* 0x000ea2000c1e1900 */
[----:B------:R-:W-:Y:S01]  /*0f00*/  IADD3 R10, PT, PT, R41, 0x4, RZ ;  /* 0x00000004290a7810 */ /* 0x000fe20007ffe0ff */
[----:B------:R-:W-:-:S03]  /*0f10*/  @!P2 IMAD R11, R12, R0, R39 ;  /* 0x000000000c0ba224 */ /* 0x000fc600078e0227 */
[----:B------:R-:W-:Y:S01]  /*0f20*/  ISETP.GE.U32.OR P1, PT, R10, UR4, P0 ;  /* 0x000000040a007c0c */ /* 0x000fe20008726470 */
[----:B----4-:R-:W-:-:S12]  /*0f30*/  @!P2 IMAD.WIDE.U32 R6, R11, 0x4, R6 ;  /* 0x000000040b06a825 */ /* 0x010fd800078e0006 */
[----:B------:R-:W4:Y:S08]  /*0f40*/  @!P1 LDC R11, c[0x0][0x3b0] ;  /* 0x0000ec00ff0b9b82 */ /* 0x000f300000000800 */
[----:B---3--:R-:W3:Y:S08]  /*0f50*/  @!P1 LDC.64 R4, c[0x0][0x398] ;  /* 0x0000e600ff049b82 */ /* 0x008ef00000000a00 */
[----:B------:R-:W5:Y:S01]  /*0f60*/  @!P1 LDC R14, c[0x0][0x3ac] ;  /* 0x0000eb00ff0e9b82 */ /* 0x000f620000000800 */
[----:B--2---:R-:W-:-:S04]  /*0f70*/  @!P2 FMUL R9, R8, R9 ;  /* 0x000000090809a220 */ /* 0x004fc80000400000 */
[----:B-1----:R-:W-:-:S05]  /*0f80*/  @!P2 FFMA R9, R20, R13, R9 ;  /* 0x0000000d1409a223 */ /* 0x002fca0000000009 */
[----:B------:R1:W-:Y:S04]  /*0f90*/  @!P2 STG.E desc[UR36][R6.64], R9 ;  /* 0x000000090600a986 */ /* 0x0003e8000c101924 */
[----:B------:R-:W4:Y:S01]  /*0fa0*/  @!P1 LDG.E R8, desc[UR36][R2.64] ;  /* 0x0000002402089981 */ /* 0x000f22000c1e1900 */
[----:B------:R-:W-:Y:S01]  /*0fb0*/  IADD3 R12, PT, PT, R41, 0x5, RZ ;  /* 0x00000005290c7810 */ /* 0x000fe20007ffe0ff */
[----:B------:R-:W-:-:S03]  /*0fc0*/  @!P1 IMAD R13, R10, R0, R39 ;  /* 0x000000000a0d9224 */ /* 0x000fc600078e0227 */
[----:B------:R-:W-:Y:S01]  /*0fd0*/  ISETP.GE.U32.OR P2, PT, R12, UR4, P0 ;  /* 0x000000040c007c0c */ /* 0x000fe20008746470 */
[----:B---3--:R-:W-:-:S12]  /*0fe0*/  @!P1 IMAD.WIDE.U32 R4, R13, 0x4, R4 ;  /* 0x000000040d049825 */ /* 0x008fd800078e0004 */
[----:B------:R-:W2:Y:S08]  /*0ff0*/  @!P2 LDC R13, c[0x0][0x3b0] ;  /* 0x0000ec00ff0dab82 */ /* 0x000eb00000000800 */
[----:B-1----:R-:W1:Y:S01]  /*1000*/  @!P2 LDC.64 R6, c[0x0][0x398] ;  /* 0x0000e600ff06ab82 */ /* 0x002e620000000a00 */
[----:B----4-:R-:W-:-:S04]  /*1010*/  @!P1 FMUL R11, R8, R11 ;  /* 0x0000000b080b9220 */ /* 0x010fc80000400000 */
[----:B-----5:R-:W-:-:S03]  /*1020*/  @!P1 FFMA R11, R22, R14, R11 ;  /* 0x0000000e160b9223 */ /* 0x020fc6000000000b */
[----:B------:R-:W3:Y:S02]  /*1030*/  @!P2 LDC R14, c[0x0][0x3ac] ;  /* 0x0000eb00ff0eab82 */ /* 0x000ee40000000800 */
[----:B------:R4:W-:Y:S04]  /*1040*/  @!P1 STG.E desc[UR36][R4.64], R11 ;  /* 0x0000000b04009986 */ /* 0x0009e8000c101924 */
[----:B------:R-:W2:Y:S01]  /*1050*/  @!P2 LDG.E R8, desc[UR36][R2.64] ;  /* 0x000000240208a981 */ /* 0x000ea2000c1e1900 */
[----:B------:R-:W-:Y:S01]  /*1060*/  IADD3 R10, PT, PT, R41, 0x6, RZ ;  /* 0x00000006290a7810 */ /* 0x000fe20007ffe0ff */
[----:B------:R-:W-:-:S03]  /*1070*/  @!P2 IMAD R9, R12, R0, R39 ;  /* 0x000000000c09a224 */ /* 0x000fc600078e0227 */
[----:B------:R-:W-:Y:S01]  /*1080*/  ISETP.GE.U32.OR P1, PT, R10, UR4, P0 ;  /* 0x000000040a007c0c */ /* 0x000fe20008726470 */
[----:B-1----:R-:W-:-:S12]  /*1090*/  @!P2 IMAD.WIDE.U32 R6, R9, 0x4, R6 ;  /* 0x000000040906a825 */ /* 0x002fd800078e0006 */
[----:B----4-:R-:W1:Y:S08]  /*10a0*/  @!P1 LDC R11, c[0x0][0x3b0] ;  /* 0x0000ec00ff0b9b82 */ /* 0x010e700000000800 */
[----:B------:R-:W4:Y:S08]  /*10b0*/  @!P1 LDC.64 R4, c[0x0][0x398] ;  /* 0x0000e600ff049b82 */ /* 0x000f300000000a00 */
[----:B------:R-:W5:Y:S01]  /*10c0*/  @!P1 LDC R12, c[0x0][0x3ac] ;  /* 0x0000eb00ff0c9b82 */ /* 0x000f620000000800 */
[----:B--2---:R-:W-:-:S04]  /*10d0*/  @!P2 FMUL R8, R8, R13 ;  /* 0x0000000d0808a220 */ /* 0x004fc80000400000 */
[----:B---3--:R-:W-:-:S05]  /*10e0*/  @!P2 FFMA R23, R23, R14, R8 ;  /* 0x0000000e1717a223 */ /* 0x008fca0000000008 */
[----:B------:R2:W-:Y:S04]  /*10f0*/  @!P2 STG.E desc[UR36][R6.64], R23 ;  /* 0x000000170600a986 */ /* 0x0005e8000c101924 */
[----:B------:R-:W1:Y:S01]  /*1100*/  @!P1 LDG.E R8, desc[UR36][R2.64] ;  /* 0x0000002402089981 */ /* 0x000e62000c1e1900 */
[----:B------:R-:W-:Y:S01]  /*1110*/  IADD3 R41, PT, PT, R41, 0x7, RZ ;  /* 0x0000000729297810 */ /* 0x000fe20007ffe0ff */
[----:B------:R-:W-:-:S03]  /*1120*/  @!P1 IMAD R9, R10, R0, R39 ;  /* 0x000000000a099224 */ /* 0x000fc600078e0227 */
[----:B------:R-:W-:Y:S01]  /*1130*/  ISETP.GE.U32.OR P0, PT, R41, UR4, P0 ;  /* 0x0000000429007c0c */ /* 0x000fe20008706470 */
[----:B----4-:R-:W-:-:S04]  /*1140*/  @!P1 IMAD.WIDE.U32 R4, R9, 0x4, R4 ;  /* 0x0000000409049825 */ /* 0x010fc800078e0004 */
[----:B-1----:R-:W-:-:S04]  /*1150*/  @!P1 FMUL R8, R8, R11 ;  /* 0x0000000b08089220 */ /* 0x002fc80000400000 */
[----:B-----5:R-:W-:-:S05]  /*1160*/  @!P1 FFMA R21, R21, R12, R8 ;  /* 0x0000000c15159223 */ /* 0x020fca0000000008 */
[----:B------:R2:W-:Y:S01]  /*1170*/  @!P1 STG.E desc[UR36][R4.64], R21 ;  /* 0x0000001504009986 */ /* 0x0005e2000c101924 */
[----:B------:R-:W-:Y:S05]  /*1180*/  @P0 EXIT ;  /* 0x000000000000094d */ /* 0x000fea0003800000 */
[----:B------:R-:W3:Y:S01]  /*1190*/  LDG.E R2, desc[UR36][R2.64] ;  /* 0x0000002402027981 */ /* 0x000ee2000c1e1900 */
[----:B--2---:R-:W1:Y:S01]  /*11a0*/  LDC.64 R4, c[0x0][0x398] ;  /* 0x0000e600ff047b82 */ /* 0x004e620000000a00 */
[----:B------:R-:W3:Y:S01]  /*11b0*/  LDCU UR4, c[0x0][0x3b0] ;  /* 0x00007600ff0477ac */ /* 0x000ee20008000800 */
[----:B------:R-:W-:Y:S01]  /*11c0*/  IMAD R39, R41, R0, R39 ;  /* 0x0000000029277224 */ /* 0x000fe200078e0227 */
[----:B------:R-:W2:Y:S03]  /*11d0*/  LDCU UR5, c[0x0][0x3ac] ;  /* 0x00007580ff0577ac */ /* 0x000ea60008000800 */
[----:B-1----:R-:W-:-:S04]  /*11e0*/  IMAD.WIDE.U32 R4, R39, 0x4, R4 ;  /* 0x0000000427047825 */ /* 0x002fc800078e0004 */
[----:B---3--:R-:W-:-:S04]  /*11f0*/  FMUL R0, R2, UR4 ;  /* 0x0000000402007c20 */ /* 0x008fc80008400000 */
[----:B--2---:R-:W-:-:S05]  /*1200*/  FFMA R43, R43, UR5, R0 ;  /* 0x000000052b2b7c23 */ /* 0x004fca0008000000 */
[----:B------:R-:W-:Y:S01]  /*1210*/  STG.E desc[UR36][R4.64], R43 ;  /* 0x0000002b04007986 */ /* 0x000fe2000c101924 */
[----:B------:R-:W-:Y:S05]  /*1220*/  EXIT ;  /* 0x000000000000794d */ /* 0x000fea0003800000 */
.L_x_11:
        /* <DEDUP_REMOVED lines=13> */
.L_x_49:


//--------------------- .text._Z20gemm_kernel_tiled_1DILj16EEvPKfS1_S1_Pfiiibbff --------------------------
	.section	.text._Z20gemm_kernel_tiled_1DILj16EEvPKfS1_S1_Pfiiibbff,"ax",@progbits
	.align	128
        .global         _Z20gemm_kernel_tiled_1DILj16EEvPKfS1_S1_Pfiiibbff
        .type           _Z20gemm_kernel_tiled_1DILj16EEvPKfS1_S1_Pfiiibbff,@function
        .size           _Z20gemm_kernel_tiled_1DILj16EEvPKfS1_S1_Pfiiibbff,(.L_x_50 - _Z20gemm_kernel_tiled_1DILj16EEvPKfS1_S1_Pfiiibbff)
        .other          _Z20gemm_kernel_tiled_1DILj16EEvPKfS1_S1_Pfiiibbff,@"STO_CUDA_ENTRY STV_DEFAULT"
_Z20gemm_kernel_tiled_1DILj16EEvPKfS1_S1_Pfiiibbff:
.text._Z20gemm_kernel_tiled_1DILj16EEvPKfS1_S1_Pfiiibbff:
[----:B------:R-:W-:Y:S01]  /*0000*/  LDC R1, c[0x0][0x37c] ;  /* 0x0000df00ff017b82 */ /* 0x000fe20000000800 */
[----:B------:R-:W0:Y:S01]  /*0010*/  S2R R9, SR_CTAID.X ;  /* 0x0000000000097919 */ /* 0x000e220000002500 */
[----:B------:R-:W1:Y:S01]  /*0020*/  LDCU UR10, c[0x0][0x3a4] ;  /* 0x00007480ff0a77ac */ /* 0x000e620008000800 */
[----:B------:R-:W-:Y:S01]  /*0030*/  HFMA2 R27, -RZ, RZ, 0, 0 ;  /* 0x00000000ff1b7431 */ /* 0x000fe200000001ff */
[----:B------:R-:W2:Y:S01]  /*0040*/  S2R R0, SR_TID.X ;  /* 0x0000000000007919 */ /* 0x000ea20000002100 */
[----:B------:R-:W3:Y:S01]  /*0050*/  LDCU.64 UR8, c[0x0][0x358] ;  /* 0x00006b00ff0877ac */ /* 0x000ee20008000a00 */
[----:B------:R-:W4:Y:S01]  /*0060*/  S2R R4, SR_CTAID.Y ;  /* 0x0000000000047919 */ /* 0x000f220000002600 */
[----:B-1----:R-:W-:-:S04]  /*0070*/  UIADD3 UR4, UPT, UPT, UR10, 0xf, URZ ;  /* 0x0000000f0a047890 */ /* 0x002fc8000fffe0ff */
[----:B------:R-:W-:Y:S01]  /*0080*/  UISETP.GE.U32.AND UP0, UPT, UR4, 0x10, UPT ;  /* 0x000000100400788c */ /* 0x000fe2000bf06070 */
[----:B0-----:R-:W-:Y:S02]  /*0090*/  SHF.L.U32 R9, R9, 0x4, RZ ;  /* 0x0000000409097819 */ /* 0x001fe400000006ff */
[--C-:B--2---:R-:W-:Y:S02]  /*00a0*/  SHF.R.U32.HI R2, RZ, 0x4, R0.reuse ;  /* 0x00000004ff027819 */ /* 0x104fe40000011600 */
[----:B------:R-:W-:Y:S02]  /*00b0*/  LOP3.LUT R22, R9, 0xf, R0, 0xf8, !PT ;  /* 0x0000000f09167812 */ /* 0x000fe400078ef800 */
[----:B----4-:R-:W-:Y:S02]  /*00c0*/  LEA R23, R4, R2, 0x4 ;  /* 0x0000000204177211 */ /* 0x010fe400078e20ff */
[----:B---3--:R-:W-:Y:S05]  /*00d0*/  BRA.U !UP0, `(.L_x_12) ;  /* 0x00000005088c7547 */ /* 0x008fea000b800000 */
[----:B------:R-:W0:Y:S01]  /*00e0*/  S2UR UR7, SR_CgaCtaId ;  /* 0x00000000000779c3 */ /* 0x000e220000008800 */
[----:B------:R-:W1:Y:S01]  /*00f0*/  LDCU UR12, c[0x0][0x3a0] ;  /* 0x00007400ff0c77ac */ /* 0x000e620008000800 */
[----:B------:R-:W-:Y:S02]  /*0100*/  LOP3.LUT R0, R0, 0xf, RZ, 0xc0, !PT ;  /* 0x0000000f00007812 */ /* 0x000fe400078ec0ff */
[----:B------:R-:W-:Y:S01]  /*0110*/  MOV R27, RZ ;  /* 0x000000ff001b7202 */ /* 0x000fe20000000f00 */
[----:B------:R-:W2:Y:S02]  /*0120*/  LDCU UR11, c[0x0][0x3a8] ;  /* 0x00007500ff0b77ac */ /* 0x000ea40008000800 */
[----:B------:R-:W-:Y:S01]  /*0130*/  IMAD R16, R23, UR10, R0 ;  /* 0x0000000a17107c24 */ /* 0x000fe2000f8e0200 */
[----:B------:R-:W3:Y:S01]  /*0140*/  LDC R3, c[0x0][0x3a8] ;  /* 0x0000ea00ff037b82 */ /* 0x000ee20000000800 */
[----:B------:R-:W-:Y:S01]  /*0150*/  UMOV UR5, 0x400 ;  /* 0x0000040000057882 */ /* 0x000fe20000000000 */
[----:B------:R-:W-:-:S02]  /*0160*/  USHF.R.U32.HI UR6, URZ, 0x4, UR4 ;  /* 0x00000004ff067899 */ /* 0x000fc40008011604 */
[----:B------:R-:W-:Y:S01]  /*0170*/  UIADD3 UR4, UPT, UPT, UR5, 0x400, URZ ;  /* 0x0000040005047890 */ /* 0x000fe2000fffe0ff */
[----:B------:R-:W4:Y:S03]  /*0180*/  LDCU.U8 UR13, c[0x0][0x3ac] ;  /* 0x00007580ff0d77ac */ /* 0x000f260008000000 */
[----:B------:R-:W3:Y:S01]  /*0190*/  LDC.64 R24, c[0x0][0x380] ;  /* 0x0000e000ff187b82 */ /* 0x000ee20000000a00 */
[----:B------:R-:W-:Y:S01]  /*01a0*/  UIADD3 UR6, UPT, UPT, -UR6, URZ, URZ ;  /* 0x000000ff06067290 */ /* 0x000fe2000fffe1ff */
[----:B-1----:R-:W-:Y:S02]  /*01b0*/  IMAD R5, R0, UR12, R2 ;  /* 0x0000000c00057c24 */ /* 0x002fe4000f8e0202 */
[----:B--2---:R-:W-:-:S04]  /*01c0*/  IMAD R9, R2, UR11, R9 ;  /* 0x0000000b02097c24 */ /* 0x004fc8000f8e0209 */
[----:B------:R-:W1:Y:S01]  /*01d0*/  LDC.64 R6, c[0x0][0x3a0] ;  /* 0x0000e800ff067b82 */ /* 0x000e620000000a00 */
[----:B0-----:R-:W-:Y:S01]  /*01e0*/  ULEA UR5, UR7, UR5, 0x18 ;  /* 0x0000000507057291 */ /* 0x001fe2000f8ec0ff */
[----:B------:R-:W-:Y:S01]  /*01f0*/  LEA R5, R4, R5, 0x4 ;  /* 0x0000000504057211 */ /* 0x000fe200078e20ff */
[----:B------:R-:W-:Y:S01]  /*0200*/  ULEA UR4, UR7, UR4, 0x18 ;  /* 0x0000000407047291 */ /* 0x000fe2000f8ec0ff */
[----:B------:R-:W-:Y:S01]  /*0210*/  IMAD R4, R22, UR10, R2 ;  /* 0x0000000a16047c24 */ /* 0x000fe2000f8e0202 */
[----:B------:R-:W-:Y:S02]  /*0220*/  IADD3 R18, PT, PT, R0, R9, RZ ;  /* 0x0000000900127210 */ /* 0x000fe40007ffe0ff */
[----:B------:R-:W-:Y:S02]  /*0230*/  LEA R17, R2, UR5, 0x6 ;  /* 0x0000000502117c11 */ /* 0x000fe4000f8e30ff */
[C---:B------:R-:W-:Y:S02]  /*0240*/  LEA R19, R0.reuse, UR4, 0x2 ;  /* 0x0000000400137c11 */ /* 0x040fe4000f8e10ff */
[----:B------:R-:W-:-:S02]  /*0250*/  LEA R20, R0, R17, 0x2 ;  /* 0x0000001100147211 */ /* 0x000fc400078e10ff */
[----:B----4-:R-:W-:-:S07]  /*0260*/  LEA R21, R2, R19, 0x6 ;  /* 0x0000001302157211 */ /* 0x010fce00078e30ff */
.L_x_17:
[----:B-1----:R-:W-:Y:S01]  /*0270*/  ISETP.GE.U32.AND P0, PT, R0, R7, PT ;  /* 0x000000070000720c */ /* 0x002fe20003f06070 */
[----:B------:R-:W-:Y:S01]  /*0280*/  BSSY.RECONVERGENT B0, `(.L_x_13) ;  /* 0x000000a000007945 */ /* 0x000fe20003800200 */
[----:B------:R-:W-:Y:S02]  /*0290*/  MOV R13, RZ ;  /* 0x000000ff000d7202 */ /* 0x000fe40000000f00 */
[----:B------:R-:W-:-:S13]  /*02a0*/  ISETP.GE.OR P0, PT, R23, R6, P0 ;  /* 0x000000061700720c */ /* 0x000fda0000706670 */
[----:B------:R-:W-:Y:S05]  /*02b0*/  @P0 BRA `(.L_x_14) ;  /* 0x0000000000180947 */ /* 0x000fea0003800000 */
[----:B------:R-:W-:-:S06]  /*02c0*/  UPRMT UR4, UR13, 0x8880, URZ ;  /* 0x000088800d047896 */ /* 0x000fcc00080000ff */
[----:B------:R-:W-:-:S13]  /*02d0*/  ISETP.NE.AND P0, PT, RZ, UR4, PT ;  /* 0x00000004ff007c0c */ /* 0x000fda000bf05270 */
[----:B---3--:R-:W-:-:S05]  /*02e0*/  @P0 IMAD.WIDE.U32 R10, R5, 0x4, R24 ;  /* 0x00000004050a0825 */ /* 0x008fca00078e0018 */
[----:B------:R0:W5:Y:S01]  /*02f0*/  @P0 LDG.E R13, desc[UR8][R10.64] ;  /* 0x000000080a0d0981 */ /* 0x000162000c1e1900 */
[----:B------:R-:W-:-:S05]  /*0300*/  @!P0 IMAD.WIDE.U32 R8, R16, 0x4, R24 ;  /* 0x0000000410088825 */ /* 0x000fca00078e0018 */
[----:B------:R0:W5:Y:S02]  /*0310*/  @!P0 LDG.E R13, desc[UR8][R8.64] ;  /* 0x00000008080d8981 */ /* 0x000164000c1e1900 */
.L_x_14:
[----:B------:R-:W-:Y:S05]  /*0320*/  BSYNC.RECONVERGENT B0 ;  /* 0x0000000000007941 */ /* 0x000fea0003800200 */
.L_x_13:
[----:B-----5:R1:W-:Y:S01]  /*0330*/  STS [R20], R13 ;  /* 0x0000000d14007388 */ /* 0x0203e20000000800 */
[----:B---3--:R-:W-:Y:S01]  /*0340*/  ISETP.GE.AND P0, PT, R22, R3, PT ;  /* 0x000000031600720c */ /* 0x008fe20003f06270 */
[----:B------:R-:W-:Y:S01]  /*0350*/  BSSY.RECONVERGENT B0, `(.L_x_15) ;  /* 0x000000b000007945 */ /* 0x000fe20003800200 */
[----:B------:R-:W-:Y:S02]  /*0360*/  HFMA2 R28, -RZ, RZ, 0, 0 ;  /* 0x00000000ff1c7431 */ /* 0x000fe400000001ff */
[----:B------:R-:W-:-:S13]  /*0370*/  ISETP.GE.U32.OR P0, PT, R2, R7, P0 ;  /* 0x000000070200720c */ /* 0x000fda0000706470 */
[----:B-1----:R-:W-:Y:S05]  /*0380*/  @P0 BRA `(.L_x_16) ;  /* 0x00000000001c0947 */ /* 0x002fea0003800000 */
[----:B------:R-:W1:Y:S01]  /*0390*/  LDCU.S8 UR4, c[0x0][0x3ad] ;  /* 0x000075a0ff0477ac */ /* 0x000e620008000200 */
[----:B0-----:R-:W0:Y:S01]  /*03a0*/  LDC.64 R8, c[0x0][0x388] ;  /* 0x0000e200ff087b82 */ /* 0x001e220000000a00 */
[----:B-1----:R-:W-:-:S13]  /*03b0*/  ISETP.NE.AND P0, PT, RZ, UR4, PT ;  /* 0x00000004ff007c0c */ /* 0x002fda000bf05270 */
[----:B0-----:R-:W-:-:S05]  /*03c0*/  @P0 IMAD.WIDE.U32 R10, R4, 0x4, R8 ;  /* 0x00000004040a0825 */ /* 0x001fca00078e0008 */
[----:B------:R1:W5:Y:S01]  /*03d0*/  @P0 LDG.E R28, desc[UR8][R10.64] ;  /* 0x000000080a1c0981 */ /* 0x000362000c1e1900 */
[----:B------:R-:W-:-:S05]  /*03e0*/  @!P0 IMAD.WIDE.U32 R8, R18, 0x4, R8 ;  /* 0x0000000412088825 */ /* 0x000fca00078e0008 */
[----:B------:R1:W5:Y:S02]  /*03f0*/  @!P0 LDG.E R28, desc[UR8][R8.64] ;  /* 0x00000008081c8981 */ /* 0x000364000c1e1900 */
.L_x_16:
[----:B------:R-:W-:Y:S05]  /*0400*/  BSYNC.RECONVERGENT B0 ;  /* 0x0000000000007941 */ /* 0x000fea0003800200 */
.L_x_15:
[----:B-----5:R-:W-:Y:S01]  /*0410*/  STS [R21], R28 ;  /* 0x0000001c15007388 */ /* 0x020fe20000000800 */
[----:B------:R-:W-:Y:S01]  /*0420*/  UIADD3 UR6, UPT, UPT, UR6, 0x1, URZ ;  /* 0x0000000106067890 */ /* 0x000fe2000fffe0ff */
[----:B------:R-:W-:Y:S01]  /*0430*/  LEA R18, R3, R18, 0x4 ;  /* 0x0000001203127211 */ /* 0x000fe200078e20ff */
[----:B------:R-:W-:Y:S02]  /*0440*/  BAR.SYNC.DEFER_BLOCKING 0x0 ;  /* 0x0000000000007b1d */ /* 0x000fe40000010000 */
[----:B------:R-:W-:Y:S01]  /*0450*/  UISETP.NE.AND UP0, UPT, UR6, URZ, UPT ;  /* 0x000000ff0600728c */ /* 0x000fe2000bf05270 */
[----:B------:R-:W-:Y:S02]  /*0460*/  IADD3 R4, PT, PT, R4, 0x10, RZ ;  /* 0x0000001004047810 */ /* 0x000fe40007ffe0ff */
[----:B------:R-:W-:Y:S02]  /*0470*/  IADD3 R2, PT, PT, R2, 0x10, RZ ;  /* 0x0000001002027810 */ /* 0x000fe40007ffe0ff */
[----:B------:R-:W-:-:S02]  /*0480*/  IADD3 R16, PT, PT, R16, 0x10, RZ ;  /* 0x0000001010107810 */ /* 0x000fc40007ffe0ff */
[----:B------:R-:W-:Y:S02]  /*0490*/  LEA R5, R6, R5, 0x4 ;  /* 0x0000000506057211 */ /* 0x000fe400078e20ff */
[----:B------:R-:W-:Y:S01]  /*04a0*/  IADD3 R0, PT, PT, R0, 0x10, RZ ;  /* 0x0000001000007810 */ /* 0x000fe20007ffe0ff */
[----:B01----:R-:W-:Y:S04]  /*04b0*/  LDS R8, [R19] ;  /* 0x0000000013087984 */ /* 0x003fe80000000800 */
[----:B------:R-:W0:Y:S04]  /*04c0*/  LDS.128 R12, [R17] ;  /* 0x00000000110c7984 */ /* 0x000e280000000c00 */
[----:B------:R-:W1:Y:S04]  /*04d0*/  LDS R9, [R19+0x40] ;  /* 0x0000400013097984 */ /* 0x000e680000000800 */
[----:B------:R-:W2:Y:S04]  /*04e0*/  LDS R10, [R19+0x80] ;  /* 0x00008000130a7984 */ /* 0x000ea80000000800 */
[----:B------:R-:W3:Y:S04]  /*04f0*/  LDS R26, [R19+0xc0] ;  /* 0x0000c000131a7984 */ /* 0x000ee80000000800 */
[----:B------:R-:W-:Y:S01]  /*0500*/  LDS R29, [R19+0x3c0] ;  /* 0x0003c000131d7984 */ /* 0x000fe20000000800 */
[----:B0-----:R-:W-:-:S03]  /*0510*/  FFMA R8, R12, R8, R27 ;  /* 0x000000080c087223 */ /* 0x001fc6000000001b */
[----:B------:R-:W-:Y:S01]  /*0520*/  LDS R12, [R19+0x180] ;  /* 0x00018000130c7984 */ /* 0x000fe20000000800 */
[----:B-1----:R-:W-:-:S03]  /*0530*/  FFMA R9, R9, R13, R8 ;  /* 0x0000000d09097223 */ /* 0x002fc60000000008 */
[----:B------:R-:W-:Y:S01]  /*0540*/  LDS R13, [R19+0x100] ;  /* 0x00010000130d7984 */ /* 0x000fe20000000800 */
[----:B--2---:R-:W-:-:S03]  /*0550*/  FFMA R27, R10, R14, R9 ;  /* 0x0000000e0a1b7223 */ /* 0x004fc60000000009 */
[----:B------:R-:W0:Y:S01]  /*0560*/  LDS.128 R8, [R17+0x10] ;  /* 0x0000100011087984 */ /* 0x000e220000000c00 */
[----:B---3--:R-:W-:-:S03]  /*0570*/  FFMA R15, R26, R15, R27 ;  /* 0x0000000f1a0f7223 */ /* 0x008fc6000000001b */
[----:B------:R-:W1:Y:S04]  /*0580*/  LDS R27, [R19+0x140] ;  /* 0x00014000131b7984 */ /* 0x000e680000000800 */
[----:B------:R-:W2:Y:S01]  /*0590*/  LDS R26, [R19+0x1c0] ;  /* 0x0001c000131a7984 */ /* 0x000ea20000000800 */
[----:B0-----:R-:W-:-:S04]  /*05a0*/  FFMA R8, R8, R13, R15 ;  /* 0x0000000d08087223 */ /* 0x001fc8000000000f */
[----:B-1----:R-:W-:Y:S02]  /*05b0*/  FFMA R27, R27, R9, R8 ;  /* 0x000000091b1b7223 */ /* 0x002fe40000000008 */
[----:B------:R-:W-:Y:S02]  /*05c0*/  LDS R9, [R19+0x200] ;  /* 0x0002000013097984 */ /* 0x000fe40000000800 */
[----:B------:R-:W-:Y:S02]  /*05d0*/  FFMA R27, R12, R10, R27 ;  /* 0x0000000a0c1b7223 */ /* 0x000fe4000000001b */
[----:B------:R-:W0:Y:S02]  /*05e0*/  LDS.128 R12, [R17+0x20] ;  /* 0x00002000110c7984 */ /* 0x000e240000000c00 */
[----:B--2---:R-:W-:Y:S02]  /*05f0*/  FFMA R11, R26, R11, R27 ;  /* 0x0000000b1a0b7223 */ /* 0x004fe4000000001b */
[----:B------:R-:W1:Y:S04]  /*0600*/  LDS R27, [R19+0x240] ;  /* 0x00024000131b7984 */ /* 0x000e680000000800 */
[----:B------:R-:W2:Y:S04]  /*0610*/  LDS R8, [R19+0x280] ;  /* 0x0002800013087984 */ /* 0x000ea80000000800 */
[----:B------:R-:W3:Y:S01]  /*0620*/  LDS R26, [R19+0x2c0] ;  /* 0x0002c000131a7984 */ /* 0x000ee20000000800 */
[----:B0-----:R-:W-:-:S04]  /*0630*/  FFMA R12, R12, R9, R11 ;  /* 0x000000090c0c7223 */ /* 0x001fc8000000000b */
[----:B-1----:R-:W-:Y:S02]  /*0640*/  FFMA R27, R27, R13, R12 ;  /* 0x0000000d1b1b7223 */ /* 0x002fe4000000000c */
[----:B------:R-:W-:Y:S02]  /*0650*/  LDS R13, [R19+0x300] ;  /* 0x00030000130d7984 */ /* 0x000fe40000000800 */
[----:B--2---:R-:W-:Y:S02]  /*0660*/  FFMA R27, R8, R14, R27 ;  /* 0x0000000e081b7223 */ /* 0x004fe4000000001b */
[----:B------:R-:W0:Y:S02]  /*0670*/  LDS.128 R8, [R17+0x30] ;  /* 0x0000300011087984 */ /* 0x000e240000000c00 */
[----:B---3--:R-:W-:Y:S02]  /*0680*/  FFMA R15, R26, R15, R27 ;  /* 0x0000000f1a0f7223 */ /* 0x008fe4000000001b */
[----:B------:R-:W1:Y:S04]  /*0690*/  LDS R27, [R19+0x340] ;  /* 0x00034000131b7984 */ /* 0x000e680000000800 */
[----:B------:R-:W2:Y:S01]  /*06a0*/  LDS R12, [R19+0x380] ;  /* 0x00038000130c7984 */ /* 0x000ea20000000800 */
[----:B0-----:R-:W-:-:S04]  /*06b0*/  FFMA R8, R8, R13, R15 ;  /* 0x0000000d08087223 */ /* 0x001fc8000000000f */
[----:B-1----:R-:W-:-:S04]  /*06c0*/  FFMA R9, R27, R9, R8 ;  /* 0x000000091b097223 */ /* 0x002fc80000000008 */
[----:B--2---:R-:W-:-:S04]  /*06d0*/  FFMA R10, R12, R10, R9 ;  /* 0x0000000a0c0a7223 */ /* 0x004fc80000000009 */
[----:B------:R-:W-:Y:S01]  /*06e0*/  FFMA R27, R29, R11, R10 ;  /* 0x0000000b1d1b7223 */ /* 0x000fe2000000000a */
[----:B------:R-:W-:Y:S06]  /*06f0*/  BAR.SYNC.DEFER_BLOCKING 0x0 ;  /* 0x0000000000007b1d */ /* 0x000fec0000010000 */
[----:B------:R-:W-:Y:S05]  /*0700*/  BRA.U UP0, `(.L_x_17) ;  /* 0xfffffff900d87547 */ /* 0x000fea000b83ffff */
.L_x_12:
[----:B------:R-:W0:Y:S01]  /*0710*/  LDCU UR7, c[0x0][0x3a8] ;  /* 0x00007500ff0777ac */ /* 0x000e220008000800 */
[----:B------:R-:W1:Y:S01]  /*0720*/  LDCU UR4, c[0x0][0x3a0] ;  /* 0x00007400ff0477ac */ /* 0x000e620008000800 */
[----:B0-----:R-:W-:-:S04]  /*0730*/  ISETP.GE.AND P0, PT, R22, UR7, PT ;  /* 0x0000000716007c0c */ /* 0x001fc8000bf06270 */
[----:B-1----:R-:W-:-:S13]  /*0740*/  ISETP.GE.OR P0, PT, R23, UR4, P0 ;  /* 0x0000000417007c0c */ /* 0x002fda0008706670 */
[----:B------:R-:W-:Y:S05]  /*0750*/  @P0 EXIT ;  /* 0x000000000000094d */ /* 0x000fea0003800000 */
[----:B------:R-:W0:Y:S01]  /*0760*/  LDC.64 R2, c[0x0][0x390] ;  /* 0x0000e400ff027b82 */ /* 0x000e220000000a00 */
[----:B------:R-:W1:Y:S07]  /*0770*/  LDCU.64 UR4, c[0x0][0x3b0] ;  /* 0x00007600ff0477ac */ /* 0x000e6e0008000a00 */
[----:B------:R-:W2:Y:S01]  /*0780*/  LDC.64 R4, c[0x0][0x398] ;  /* 0x0000e600ff047b82 */ /* 0x000ea20000000a00 */
[----:B0-----:R-:W-:-:S06]  /*0790*/  IMAD.WIDE R2, R22, 0x4, R2 ;  /* 0x0000000416027825 */ /* 0x001fcc00078e0202 */
[----:B------:R-:W1:Y:S01]  /*07a0*/  LDG.E R2, desc[UR8][R2.64] ;  /* 0x0000000802027981 */ /* 0x000e62000c1e1900 */
[----:B------:R-:W-:-:S04]  /*07b0*/  IMAD R23, R23, UR7, R22 ;  /* 0x0000000717177c24 */ /* 0x000fc8000f8e0216 */
[----:B--2---:R-:W-:-:S04]  /*07c0*/  IMAD.WIDE R4, R23, 0x4, R4 ;  /* 0x0000000417047825 */ /* 0x004fc800078e0204 */
[----:B-1----:R-:W-:-:S04]  /*07d0*/  FMUL R0, R2, UR5 ;  /* 0x0000000502007c20 */ /* 0x002fc80008400000 */
[----:B------:R-:W-:-:S05]  /*07e0*/  FFMA R27, R27, UR4, R0 ;  /* 0x000000041b1b7c23 */ /* 0x000fca0008000000 */
[----:B------:R-:W-:Y:S01]  /*07f0*/  STG.E desc[UR8][R4.64], R27 ;  /* 0x0000001b04007986 */ /* 0x000fe2000c101908 */
[----:B------:R-:W-:Y:S05]  /*0800*/  EXIT ;  /* 0x000000000000794d */ /* 0x000fea0003800000 */
.L_x_18:
        /* <DEDUP_REMOVED lines=15> */
.L_x_50:


//--------------------- .text._Z17gemm_kernel_tiledILj16EEvPKfS1_S1_Pfiiibbff --------------------------
	.section	.text._Z17gemm_kernel_tiledILj16EEvPKfS1_S1_Pfiiibbff,"ax",@progbits
	.align	128
        .global         _Z17gemm_kernel_tiledILj16EEvPKfS1_S1_Pfiiibbff
        .type           _Z17gemm_kernel_tiledILj16EEvPKfS1_S1_Pfiiibbff,@function
        .size           _Z17gemm_kernel_tiledILj16EEvPKfS1_S1_Pfiiibbff,(.L_x_51 - _Z17gemm_kernel_tiledILj16EEvPKfS1_S1_Pfiiibbff)
        .other          _Z17gemm_kernel_tiledILj16EEvPKfS1_S1_Pfiiibbff,@"STO_CUDA_ENTRY STV_DEFAULT"
_Z17gemm_kernel_tiledILj16EEvPKfS1_S1_Pfiiibbff:
.text._Z17gemm_kernel_tiledILj16EEvPKfS1_S1_Pfiiibbff:
[----:B------:R-:W-:Y:S01]  /*0000*/  LDC R1, c[0x0][0x37c] ;  /* 0x0000df00ff017b82 */ /* 0x000fe20000000800 */
[----:B------:R-:W0:Y:S01]  /*0010*/  LDCU UR10, c[0x0][0x3a4] ;  /* 0x00007480ff0a77ac */ /* 0x000e220008000800 */
[----:B------:R-:W1:Y:S01]  /*0020*/  S2R R4, SR_CTAID.X ;  /* 0x0000000000047919 */ /* 0x000e620000002500 */
[----:B------:R-:W-:Y:S01]  /*0030*/  HFMA2 R27, -RZ, RZ, 0, 0 ;  /* 0x00000000ff1b7431 */ /* 0x000fe200000001ff */
[----:B------:R-:W2:Y:S01]  /*0040*/  LDCU.64 UR8, c[0x0][0x358] ;  /* 0x00006b00ff0877ac */ /* 0x000ea20008000a00 */
[----:B------:R-:W3:Y:S01]  /*0050*/  S2R R6, SR_CTAID.Y ;  /* 0x0000000000067919 */ /* 0x000ee20000002600 */
[----:B------:R-:W3:Y:S01]  /*0060*/  S2R R3, SR_TID.Y ;  /* 0x0000000000037919 */ /* 0x000ee20000002200 */
[----:B------:R-:W1:Y:S01]  /*0070*/  S2R R0, SR_TID.X ;  /* 0x0000000000007919 */ /* 0x000e620000002100 */
[----:B0-----:R-:W-:-:S04]  /*0080*/  UIADD3 UR4, UPT, UPT, UR10, 0xf, URZ ;  /* 0x0000000f0a047890 */ /* 0x001fc8000fffe0ff */
[----:B------:R-:W-:Y:S01]  /*0090*/  UISETP.GE.U32.AND UP0, UPT, UR4, 0x10, UPT ;  /* 0x000000100400788c */ /* 0x000fe2000bf06070 */
[----:B---3--:R-:W-:Y:S02]  /*00a0*/  LEA R23, R6, R3, 0x4 ;  /* 0x0000000306177211 */ /* 0x008fe400078e20ff */
[----:B-1----:R-:W-:-:S06]  /*00b0*/  LEA R22, R4, R0, 0x4 ;  /* 0x0000000004167211 */ /* 0x002fcc00078e20ff */
[----:B--2---:R-:W-:Y:S05]  /*00c0*/  BRA.U !UP0, `(.L_x_19) ;  /* 0x0000000508887547 */ /* 0x004fea000b800000 */
[----:B------:R-:W0:Y:S01]  /*00d0*/  S2UR UR7, SR_CgaCtaId ;  /* 0x00000000000779c3 */ /* 0x000e220000008800 */
[----:B------:R-:W1:Y:S01]  /*00e0*/  LDCU UR11, c[0x0][0x3a8] ;  /* 0x00007500ff0b77ac */ /* 0x000e620008000800 */
[----:B------:R-:W-:Y:S01]  /*00f0*/  MOV R27, RZ ;  /* 0x000000ff001b7202 */ /* 0x000fe20000000f00 */
[----:B------:R-:W-:Y:S01]  /*0100*/  IMAD R18, R23, UR10, R0 ;  /* 0x0000000a17127c24 */ /* 0x000fe2000f8e0200 */
[----:B------:R-:W2:Y:S04]  /*0110*/  LDCU UR12, c[0x0][0x3a0] ;  /* 0x00007400ff0c77ac */ /* 0x000ea80008000800 */
        /* <DEDUP_REMOVED lines=13> */
[----:B------:R-:W-:Y:S01]  /*01f0*/  LEA R7, R6, R7, 0x4 ;  /* 0x0000000706077211 */ /* 0x000fe200078e20ff */
[----:B------:R-:W-:Y:S02]  /*0200*/  IMAD R6, R22, UR10, R3 ;  /* 0x0000000a16067c24 */ /* 0x000fe4000f8e0203 */
[----:B------:R-:W-:Y:S02]  /*0210*/  LEA R19, R3, UR5, 0x6 ;  /* 0x0000000503137c11 */ /* 0x000fe4000f8e30ff */
[C---:B------:R-:W-:Y:S02]  /*0220*/  LEA R4, R0.reuse, UR4, 0x2 ;  /* 0x0000000400047c11 */ /* 0x040fe4000f8e10ff */
[----:B------:R-:W-:-:S02]  /*0230*/  LEA R20, R0, R19, 0x2 ;  /* 0x0000001300147211 */ /* 0x000fc400078e10ff */
[----:B----4-:R-:W-:-:S07]  /*0240*/  LEA R21, R3, R4, 0x6 ;  /* 0x0000000403157211 */ /* 0x010fce00078e30ff */
.L_x_24:
        /* <DEDUP_REMOVED lines=11> */
.L_x_21:
[----:B------:R-:W-:Y:S05]  /*0300*/  BSYNC.RECONVERGENT B0 ;  /* 0x0000000000007941 */ /* 0x000fea0003800200 */
.L_x_20:
[----:B-----5:R1:W-:Y:S01]  /*0310*/  STS [R20], R13 ;  /* 0x0000000d14007388 */ /* 0x0203e20000000800 */
[----:B------:R-:W-:Y:S01]  /*0320*/  ISETP.GE.U32.AND P0, PT, R3, R17, PT ;  /* 0x000000110300720c */ /* 0x000fe20003f06070 */
[----:B------:R-:W-:Y:S01]  /*0330*/  BSSY.RECONVERGENT B0, `(.L_x_22) ;  /* 0x000000b000007945 */ /* 0x000fe20003800200 */
[----:B------:R-:W-:Y:S02]  /*0340*/  HFMA2 R28, -RZ, RZ, 0, 0 ;  /* 0x00000000ff1c7431 */ /* 0x000fe400000001ff */
[----:B---3--:R-:W-:-:S13]  /*0350*/  ISETP.GE.OR P0, PT, R22, R2, P0 ;  /* 0x000000021600720c */ /* 0x008fda0000706670 */
        /* <DEDUP_REMOVED lines=8> */
.L_x_23:
[----:B------:R-:W-:Y:S05]  /*03e0*/  BSYNC.RECONVERGENT B0 ;  /* 0x0000000000007941 */ /* 0x000fea0003800200 */
.L_x_22:
        /* <DEDUP_REMOVED lines=48> */
.L_x_19:
        /* <DEDUP_REMOVED lines=16> */
.L_x_25:
        /* <DEDUP_REMOVED lines=9> */
.L_x_51:


//--------------------- .text._Z17gemm_kernel_naivePKfS0_S0_Pfiiibbff --------------------------
	.section	.text._Z17gemm_kernel_naivePKfS0_S0_Pfiiibbff,"ax",@progbits
	.align	128
        .global         _Z17gemm_kernel_naivePKfS0_S0_Pfiiibbff
        .type           _Z17gemm_kernel_naivePKfS0_S0_Pfiiibbff,@function
        .size           _Z17gemm_kernel_naivePKfS0_S0_Pfiiibbff,(.L_x_52 - _Z17gemm_kernel_naivePKfS0_S0_Pfiiibbff)
        .other          _Z17gemm_kernel_naivePKfS0_S0_Pfiiibbff,@"STO_CUDA_ENTRY STV_DEFAULT"
_Z17gemm_kernel_naivePKfS0_S0_Pfiiibbff:
.text._Z17gemm_kernel_naivePKfS0_S0_Pfiiibbff:
[----:B------:R-:W-:Y:S01]  /*0000*/  LDC R1, c[0x0][0x37c] ;  /* 0x0000df00ff017b82 */ /* 0x000fe20000000800 */
[----:B------:R-:W0:Y:S07]  /*0010*/  S2R R29, SR_TID.X ;  /* 0x00000000001d7919 */ /* 0x000e2e0000002100 */
[----:B------:R-:W1:Y:S01]  /*0020*/  S2UR UR4, SR_CTAID.X ;  /* 0x00000000000479c3 */ /* 0x000e620000002500 */
[----:B------:R-:W1:Y:S01]  /*0030*/  LDCU UR5, c[0x0][0x360] ;  /* 0x00006c00ff0577ac */ /* 0x000e620008000800 */
[----:B------:R-:W2:Y:S01]  /*0040*/  S2R R9, SR_TID.Y ;  /* 0x0000000000097919 */ /* 0x000ea20000002200 */
[----:B------:R-:W3:Y:S05]  /*0050*/  LDCU UR7, c[0x0][0x364] ;  /* 0x00006c80ff0777ac */ /* 0x000eea0008000800 */
[----:B------:R-:W3:Y:S08]  /*0060*/  S2UR UR6, SR_CTAID.Y ;  /* 0x00000000000679c3 */ /* 0x000ef00000002600 */
[----:B------:R-:W4:Y:S08]  /*0070*/  LDC R0, c[0x0][0x3a8] ;  /* 0x0000ea00ff007b82 */ /* 0x000f300000000800 */
[----:B------:R-:W5:Y:S01]  /*0080*/  LDC R2, c[0x0][0x3a0] ;  /* 0x0000e800ff027b82 */ /* 0x000f620000000800 */
[----:B-1----:R-:W-:-:S06]  /*0090*/  UIMAD UR4, UR4, UR5, URZ ;  /* 0x00000005040472a4 */ /* 0x002fcc000f8e02ff */
[----:B0-----:R-:W-:Y:S01]  /*00a0*/  IADD3 R3, PT, PT, R29, UR4, RZ ;  /* 0x000000041d037c10 */ /* 0x001fe2000fffe0ff */
[----:B---3--:R-:W-:-:S06]  /*00b0*/  UIMAD UR5, UR6, UR7, URZ ;  /* 0x00000007060572a4 */ /* 0x008fcc000f8e02ff */
[----:B--2---:R-:W-:Y:S02]  /*00c0*/  IADD3 R4, PT, PT, R9, UR5, RZ ;  /* 0x0000000509047c10 */ /* 0x004fe4000fffe0ff */
[----:B----4-:R-:W-:-:S04]  /*00d0*/  ISETP.GE.U32.AND P0, PT, R3, R0, PT ;  /* 0x000000000300720c */ /* 0x010fc80003f06070 */
[----:B-----5:R-:W-:-:S13]  /*00e0*/  ISETP.GE.U32.OR P0, PT, R4, R2, P0 ;  /* 0x000000020400720c */ /* 0x020fda0000706470 */
[----:B------:R-:W-:Y:S05]  /*00f0*/  @P0 EXIT ;  /* 0x000000000000094d */ /* 0x000fea0003800000 */
[----:B------:R-:W0:Y:S01]  /*0100*/  LDC R5, c[0x0][0x3a4] ;  /* 0x0000e900ff057b82 */ /* 0x000e220000000800 */
[----:B------:R-:W1:Y:S01]  /*0110*/  LDCU.64 UR8, c[0x0][0x358] ;  /* 0x00006b00ff0877ac */ /* 0x000e620008000a00 */
[----:B------:R-:W-:Y:S01]  /*0120*/  HFMA2 R24, -RZ, RZ, 0, 0 ;  /* 0x00000000ff187431 */ /* 0x000fe200000001ff */
[----:B0-----:R-:W-:-:S13]  /*0130*/  ISETP.GE.AND P0, PT, R5, 0x1, PT ;  /* 0x000000010500780c */ /* 0x001fda0003f06270 */
[----:B-1----:R-:W-:Y:S05]  /*0140*/  @!P0 BRA `(.L_x_26) ;  /* 0x00000024005c8947 */ /* 0x002fea0003800000 */
[----:B------:R-:W0:Y:S02]  /*0150*/  LDCU.U8 UR6, c[0x0][0x3ac] ;  /* 0x00007580ff0677ac */ /* 0x000e240008000000 */
[----:B0-----:R-:W-:-:S04]  /*0160*/  UPRMT UR6, UR6, 0x8880, URZ ;  /* 0x0000888006067896 */ /* 0x001fc800080000ff */
[----:B------:R-:W-:-:S09]  /*0170*/  UISETP.NE.AND UP0, UPT, UR6, URZ, UPT ;  /* 0x000000ff0600728c */ /* 0x000fd2000bf05270 */
[----:B------:R-:W-:Y:S05]  /*0180*/  BRA.U UP0, `(.L_x_27) ;  /* 0x0000001100907547 */ /* 0x000fea000b800000 */
[----:B------:R-:W0:Y:S02]  /*0190*/  LDCU.S8 UR6, c[0x0][0x3ad] ;  /* 0x000075a0ff0677ac */ /* 0x000e240008000200 */
[----:B0-----:R-:W-:-:S09]  /*01a0*/  UISETP.NE.AND UP0, UPT, UR6, URZ, UPT ;  /* 0x000000ff0600728c */ /* 0x001fd2000bf05270 */
[----:B------:R-:W-:Y:S05]  /*01b0*/  BRA.U UP0, `(.L_x_28) ;  /* 0x0000000900507547 */ /* 0x000fea000b800000 */
[C---:B------:R-:W-:Y:S01]  /*01c0*/  ISETP.GE.U32.AND P1, PT, R5.reuse, 0x8, PT ;  /* 0x000000080500780c */ /* 0x040fe20003f26070 */
[----:B------:R-:W-:Y:S01]  /*01d0*/  HFMA2 R24, -RZ, RZ, 0, 0 ;  /* 0x00000000ff187431 */ /* 0x000fe200000001ff */
[----:B------:R-:W-:Y:S02]  /*01e0*/  LOP3.LUT R6, R5, 0x7, RZ, 0xc0, !PT ;  /* 0x0000000705067812 */ /* 0x000fe400078ec0ff */
[----:B------:R-:W-:Y:S02]  /*01f0*/  MOV R7, RZ ;  /* 0x000000ff00077202 */ /* 0x000fe40000000f00 */
[----:B------:R-:W-:-:S07]  /*0200*/  ISETP.NE.AND P0, PT, R6, RZ, PT ;  /* 0x000000ff0600720c */ /* 0x000fce0003f05270 */
[----:B------:R-:W-:Y:S06]  /*0210*/  @!P1 BRA `(.L_x_29) ;  /* 0x0000000400249947 */ /* 0x000fec0003800000 */
[----:B------:R-:W-:Y:S01]  /*0220*/  LOP3.LUT R7, R5, 0x7ffffff8, RZ, 0xc0, !PT ;  /* 0x7ffffff805077812 */ /* 0x000fe200078ec0ff */
[C---:B------:R-:W-:Y:S01]  /*0230*/  IMAD R9, R0.reuse, 0x3, R3 ;  /* 0x0000000300097824 */ /* 0x040fe200078e0203 */
[C---:B------:R-:W-:Y:S01]  /*0240*/  IADD3 R2, PT, PT, R0.reuse, UR4, R29 ;  /* 0x0000000400027c10 */ /* 0x040fe2000fffe01d */
[C-C-:B------:R-:W-:Y:S01]  /*0250*/  IMAD R11, R0.reuse, 0x5, R3.reuse ;  /* 0x00000005000b7824 */ /* 0x140fe200078e0203 */
[CC--:B------:R-:W-:Y:S01]  /*0260*/  LEA R8, R0.reuse, R3.reuse, 0x1 ;  /* 0x0000000300087211 */ /* 0x0c0fe200078e08ff */
[C-C-:B------:R-:W-:Y:S01]  /*0270*/  IMAD R12, R0.reuse, 0x6, R3.reuse ;  /* 0x00000006000c7824 */ /* 0x140fe200078e0203 */
[C---:B------:R-:W-:Y:S01]  /*0280*/  LEA R10, R0.reuse, R3, 0x2 ;  /* 0x00000003000a7211 */ /* 0x040fe200078e10ff */
[----:B------:R-:W-:Y:S01]  /*0290*/  IMAD R13, R0, 0x7, R3 ;  /* 0x00000007000d7824 */ /* 0x000fe200078e0203 */
[----:B------:R-:W-:Y:S01]  /*02a0*/  MOV R24, RZ ;  /* 0x000000ff00187202 */ /* 0x000fe20000000f00 */
[----:B------:R-:W-:Y:S01]  /*02b0*/  IMAD R15, R4, R5, 0x3 ;  /* 0x00000003040f7424 */ /* 0x000fe200078e0205 */
[----:B------:R-:W-:-:S02]  /*02c0*/  MOV R14, R3 ;  /* 0x00000003000e7202 */ /* 0x000fc40000000f00 */
[----:B------:R-:W-:-:S07]  /*02d0*/  IADD3 R25, PT, PT, -R7, RZ, RZ ;  /* 0x000000ff07197210 */ /* 0x000fce0007ffe1ff */
.L_x_30:
[----:B------:R-:W0:Y:S01]  /*02e0*/  LDC.64 R16, c[0x0][0x380] ;  /* 0x0000e000ff107b82 */ /* 0x000e220000000a00 */
[----:B------:R-:W-:-:S07]  /*02f0*/  IADD3 R35, PT, PT, R15, -0x3, RZ ;  /* 0xfffffffd0f237810 */ /* 0x000fce0007ffe0ff */
[----:B------:R-:W1:Y:S01]  /*0300*/  LDC.64 R18, c[0x0][0x388] ;  /* 0x0000e200ff127b82 */ /* 0x000e620000000a00 */
[----:B0-----:R-:W-:-:S06]  /*0310*/  IMAD.WIDE.U32 R34, R35, 0x4, R16 ;  /* 0x0000000423227825 */ /* 0x001fcc00078e0010 */
[----:B------:R-:W2:Y:S01]  /*0320*/  LDG.E R34, desc[UR8][R34.64] ;  /* 0x0000000822227981 */ /* 0x000ea2000c1e1900 */
[----:B-1----:R-:W-:-:S05]  /*0330*/  IMAD.WIDE.U32 R20, R14, 0x4, R18 ;  /* 0x000000040e147825 */ /* 0x002fca00078e0012 */
[----:B------:R0:W2:Y:S01]  /*0340*/  LDG.E R35, desc[UR8][R20.64] ;  /* 0x0000000814237981 */ /* 0x0000a2000c1e1900 */
[C---:B------:R-:W-:Y:S02]  /*0350*/  IADD3 R31, PT, PT, R15.reuse, -0x2, RZ ;  /* 0xfffffffe0f1f7810 */ /* 0x040fe40007ffe0ff */
[C---:B------:R-:W-:Y:S01]  /*0360*/  IADD3 R29, PT, PT, R15.reuse, 0x1, RZ ;  /* 0x000000010f1d7810 */ /* 0x040fe20007ffe0ff */
[C---:B------:R-:W-:Y:S01]  /*0370*/  IMAD.WIDE.U32 R22, R15.reuse, 0x4, R16 ;  /* 0x000000040f167825 */ /* 0x040fe200078e0010 */
[----:B------:R-:W-:-:S03]  /*0380*/  IADD3 R27, PT, PT, R15, -0x1, RZ ;  /* 0xffffffff0f1b7810 */ /* 0x000fc60007ffe0ff */
[--C-:B------:R-:W-:Y:S01]  /*0390*/  IMAD.WIDE.U32 R30, R31, 0x4, R16.reuse ;  /* 0x000000041f1e7825 */ /* 0x100fe200078e0010 */
[C---:B------:R-:W-:Y:S02]  /*03a0*/  IADD3 R28, PT, PT, R15.reuse, 0x2, RZ ;  /* 0x000000020f1c7810 */ /* 0x040fe40007ffe0ff */
[----:B------:R-:W-:Y:S01]  /*03b0*/  IADD3 R32, PT, PT, R15, 0x3, RZ ;  /* 0x000000030f207810 */ /* 0x000fe20007ffe0ff */
[--C-:B0-----:R-:W-:Y:S02]  /*03c0*/  IMAD.WIDE.U32 R20, R29, 0x4, R16.reuse ;  /* 0x000000041d147825 */ /* 0x101fe400078e0010 */
[----:B------:R-:W3:Y:S02]  /*03d0*/  LDG.E R30, desc[UR8][R30.64] ;  /* 0x000000081e1e7981 */ /* 0x000ee4000c1e1900 */
[--C-:B------:R-:W-:Y:S02]  /*03e0*/  IMAD.WIDE.U32 R26, R27, 0x4, R16.reuse ;  /* 0x000000041b1a7825 */ /* 0x100fe400078e0010 */
[----:B------:R0:W4:Y:S04]  /*03f0*/  LDG.E R29, desc[UR8][R20.64] ;  /* 0x00000008141d7981 */ /* 0x000128000c1e1900 */
[----:B------:R-:W5:Y:S04]  /*0400*/  LDG.E R33, desc[UR8][R26.64] ;  /* 0x000000081a217981 */ /* 0x000f68000c1e1900 */
[----:B------:R1:W4:Y:S01]  /*0410*/  LDG.E R31, desc[UR8][R22.64] ;  /* 0x00000008161f7981 */ /* 0x000322000c1e1900 */
[----:B0-----:R-:W-:-:S05]  /*0420*/  IMAD.WIDE.U32 R20, R32, 0x4, R16 ;  /* 0x0000000420147825 */ /* 0x001fca00078e0010 */
[----:B------:R0:W4:Y:S01]  /*0430*/  LDG.E R26, desc[UR8][R20.64] ;  /* 0x00000008141a7981 */ /* 0x000122000c1e1900 */
[----:B-1----:R-:W-:-:S05]  /*0440*/  IMAD.WIDE.U32 R22, R28, 0x4, R16 ;  /* 0x000000041c167825 */ /* 0x002fca00078e0010 */
[----:B------:R1:W4:Y:S01]  /*0450*/  LDG.E R27, desc[UR8][R22.64] ;  /* 0x00000008161b7981 */ /* 0x000322000c1e1900 */
[----:B0-----:R-:W-:-:S05]  /*0460*/  IMAD.WIDE.U32 R20, R8, 0x4, R18 ;  /* 0x0000000408147825 */ /* 0x001fca00078e0012 */
[----:B------:R0:W5:Y:S01]  /*0470*/  LDG.E R32, desc[UR8][R20.64] ;  /* 0x0000000814207981 */ /* 0x000162000c1e1900 */
[----:B-1----:R-:W-:-:S05]  /*0480*/  IMAD.WIDE.U32 R22, R2, 0x4, R18 ;  /* 0x0000000402167825 */ /* 0x002fca00078e0012 */
[----:B------:R1:W3:Y:S01]  /*0490*/  LDG.E R28, desc[UR8][R22.64] ;  /* 0x00000008161c7981 */ /* 0x0002e2000c1e1900 */
[----:B0-----:R-:W-:Y:S01]  /*04a0*/  IMAD.WIDE.U32 R20, R9, 0x4, R18 ;  /* 0x0000000409147825 */ /* 0x001fe200078e0012 */
[----:B------:R-:W-:-:S03]  /*04b0*/  IADD3 R37, PT, PT, R15, 0x4, RZ ;  /* 0x000000040f257810 */ /* 0x000fc60007ffe0ff */
[----:B-1----:R-:W-:-:S05]  /*04c0*/  IMAD.WIDE.U32 R22, R10, 0x4, R18 ;  /* 0x000000040a167825 */ /* 0x002fca00078e0012 */
[----:B------:R-:W4:Y:S01]  /*04d0*/  LDG.E R36, desc[UR8][R22.64] ;  /* 0x0000000816247981 */ /* 0x000f22000c1e1900 */
[----:B------:R-:W-:-:S06]  /*04e0*/  IMAD.WIDE.U32 R16, R37, 0x4, R16 ;  /* 0x0000000425107825 */ /* 0x000fcc00078e0010 */
[----:B------:R-:W4:Y:S01]  /*04f0*/  LDG.E R16, desc[UR8][R16.64] ;  /* 0x0000000810107981 */ /* 0x000f22000c1e1900 */
[----:B--2---:R-:W-:-:S03]  /*0500*/  FFMA R24, R34, R35, R24 ;  /* 0x0000002322187223 */ /* 0x004fc60000000018 */
[----:B------:R0:W4:Y:S02]  /*0510*/  LDG.E R34, desc[UR8][R20.64] ;  /* 0x0000000814227981 */ /* 0x000124000c1e1900 */
[----:B0-----:R-:W-:-:S05]  /*0520*/  IMAD.WIDE.U32 R20, R11, 0x4, R18 ;  /* 0x000000040b147825 */ /* 0x001fca00078e0012 */
[----:B------:R0:W2:Y:S02]  /*0530*/  LDG.E R35, desc[UR8][R20.64] ;  /* 0x0000000814237981 */ /* 0x0000a4000c1e1900 */
[----:B0-----:R-:W-:-:S04]  /*0540*/  IMAD.WIDE.U32 R20, R12, 0x4, R18 ;  /* 0x000000040c147825 */ /* 0x001fc800078e0012 */
[----:B------:R-:W-:Y:S01]  /*0550*/  IMAD.WIDE.U32 R18, R13, 0x4, R18 ;  /* 0x000000040d127825 */ /* 0x000fe200078e0012 */
[----:B------:R-:W2:Y:S05]  /*0560*/  LDG.E R37, desc[UR8][R20.64] ;  /* 0x0000000814257981 */ /* 0x000eaa000c1e1900 */
[----:B------:R-:W2:Y:S01]  /*0570*/  LDG.E R18, desc[UR8][R18.64] ;  /* 0x0000000812127981 */ /* 0x000ea2000c1e1900 */
[----:B------:R-:W-:-:S04]  /*0580*/  IADD3 R25, PT, PT, R25, 0x8, RZ ;  /* 0x0000000819197810 */ /* 0x000fc80007ffe0ff */
[----:B------:R-:W-:Y:S01]  /*0590*/  ISETP.NE.AND P1, PT, R25, RZ, PT ;  /* 0x000000ff1900720c */ /* 0x000fe20003f25270 */
[----:B---3--:R-:W-:-:S04]  /*05a0*/  FFMA R24, R30, R28, R24 ;  /* 0x0000001c1e187223 */ /* 0x008fc80000000018 */
[----:B-----5:R-:W-:Y:S01]  /*05b0*/  FFMA R24, R33, R32, R24 ;  /* 0x0000002021187223 */ /* 0x020fe20000000018 */
[----:B------:R-:W-:Y:S02]  /*05c0*/  IADD3 R15, PT, PT, R15, 0x8, RZ ;  /* 0x000000080f0f7810 */ /* 0x000fe40007ffe0ff */
[C---:B------:R-:W-:Y:S02]  /*05d0*/  LEA R2, R0.reuse, R2, 0x3 ;  /* 0x0000000200027211 */ /* 0x040fe400078e18ff */
[C---:B------:R-:W-:Y:S02]  /*05e0*/  LEA R8, R0.reuse, R8, 0x3 ;  /* 0x0000000800087211 */ /* 0x040fe400078e18ff */
[C---:B------:R-:W-:Y:S02]  /*05f0*/  LEA R9, R0.reuse, R9, 0x3 ;  /* 0x0000000900097211 */ /* 0x040fe400078e18ff */
[C---:B------:R-:W-:Y:S02]  /*0600*/  LEA R10, R0.reuse, R10, 0x3 ;  /* 0x0000000a000a7211 */ /* 0x040fe400078e18ff */
[----:B------:R-:W-:-:S02]  /*0610*/  LEA R11, R0, R11, 0x3 ;  /* 0x0000000b000b7211 */ /* 0x000fc400078e18ff */
[C---:B------:R-:W-:Y:S02]  /*0620*/  LEA R12, R0.reuse, R12, 0x3 ;  /* 0x0000000c000c7211 */ /* 0x040fe400078e18ff */
[C---:B------:R-:W-:Y:S02]  /*0630*/  LEA R13, R0.reuse, R13, 0x3 ;  /* 0x0000000d000d7211 */ /* 0x040fe400078e18ff */
[----:B------:R-:W-:Y:S01]  /*0640*/  LEA R14, R0, R14, 0x3 ;  /* 0x0000000e000e7211 */ /* 0x000fe200078e18ff */
[----:B----4-:R-:W-:-:S04]  /*0650*/  FFMA R24, R31, R34, R24 ;  /* 0x000000221f187223 */ /* 0x010fc80000000018 */
[----:B------:R-:W-:-:S04]  /*0660*/  FFMA R24, R29, R36, R24 ;  /* 0x000000241d187223 */ /* 0x000fc80000000018 */
[----:B--2---:R-:W-:-:S04]  /*0670*/  FFMA R27, R27, R35, R24 ;  /* 0x000000231b1b7223 */ /* 0x004fc80000000018 */
[----:B------:R-:W-:-:S04]  /*0680*/  FFMA R27, R26, R37, R27 ;  /* 0x000000251a1b7223 */ /* 0x000fc8000000001b */
[----:B------:R-:W-:Y:S01]  /*0690*/  FFMA R24, R16, R18, R27 ;  /* 0x0000001210187223 */ /* 0x000fe2000000001b */
[----:B------:R-:W-:Y:S06]  /*06a0*/  @P1 BRA `(.L_x_30) ;  /* 0xfffffffc000c1947 */ /* 0x000fec000383ffff */
.L_x_29:
[----:B------:R-:W-:Y:S05]  /*06b0*/  @!P0 BRA `(.L_x_26) ;  /* 0x0000002000008947 */ /* 0x000fea0003800000 */
[----:B------:R-:W-:Y:S02]  /*06c0*/  ISETP.GE.U32.AND P0, PT, R6, 0x4, PT ;  /* 0x000000040600780c */ /* 0x000fe40003f06070 */
[----:B------:R-:W-:-:S04]  /*06d0*/  LOP3.LUT R25, R5, 0x3, RZ, 0xc0, !PT ;  /* 0x0000000305197812 */ /* 0x000fc800078ec0ff */
[----:B------:R-:W-:-:S07]  /*06e0*/  ISETP.NE.AND P1, PT, R25, RZ, PT ;  /* 0x000000ff1900720c */ /* 0x000fce0003f25270 */
[----:B------:R-:W-:Y:S06]  /*06f0*/  @!P0 BRA `(.L_x_31) ;  /* 0x00000000007c8947 */ /* 0x000fec0003800000 */
[----:B------:R-:W0:Y:S01]  /*0700*/  LDC.64 R8, c[0x0][0x388] ;  /* 0x0000e200ff087b82 */ /* 0x000e220000000a00 */
[----:B------:R-:W-:Y:S02]  /*0710*/  IMAD R15, R7, R0, R3 ;  /* 0x00000000070f7224 */ /* 0x000fe400078e0203 */
[----:B------:R-:W-:-:S05]  /*0720*/  IMAD R13, R4, R5, R7 ;  /* 0x00000005040d7224 */ /* 0x000fca00078e0207 */
[----:B------:R-:W1:Y:S01]  /*0730*/  LDC.64 R10, c[0x0][0x380] ;  /* 0x0000e000ff0a7b82 */ /* 0x000e620000000a00 */
[C---:B------:R-:W-:Y:S02]  /*0740*/  IADD3 R23, PT, PT, R13.reuse, 0x1, RZ ;  /* 0x000000010d177810 */ /* 0x040fe40007ffe0ff */
[C---:B------:R-:W-:Y:S02]  /*0750*/  IADD3 R17, PT, PT, R13.reuse, 0x2, RZ ;  /* 0x000000020d117810 */ /* 0x040fe40007ffe0ff */
[----:B------:R-:W-:Y:S01]  /*0760*/  IADD3 R29, PT, PT, R13, 0x3, RZ ;  /* 0x000000030d1d7810 */ /* 0x000fe20007ffe0ff */
[C---:B0-----:R-:W-:Y:S01]  /*0770*/  IMAD.WIDE.U32 R20, R15.reuse, 0x4, R8 ;  /* 0x000000040f147825 */ /* 0x041fe200078e0008 */
[----:B------:R-:W-:-:S04]  /*0780*/  IADD3 R15, PT, PT, R15, R0, RZ ;  /* 0x000000000f0f7210 */ /* 0x000fc80007ffe0ff */
[-C--:B------:R-:W-:Y:S01]  /*0790*/  IADD3 R27, PT, PT, R15, R0.reuse, RZ ;  /* 0x000000000f1b7210 */ /* 0x080fe20007ffe0ff */
[----:B-1----:R-:W-:Y:S01]  /*07a0*/  IMAD.WIDE.U32 R18, R13, 0x4, R10 ;  /* 0x000000040d127825 */ /* 0x002fe200078e000a */
[----:B------:R-:W2:Y:S03]  /*07b0*/  LDG.E R20, desc[UR8][R20.64] ;  /* 0x0000000814147981 */ /* 0x000ea6000c1e1900 */
[----:B------:R-:W-:Y:S01]  /*07c0*/  IMAD.WIDE.U32 R14, R15, 0x4, R8 ;  /* 0x000000040f0e7825 */ /* 0x000fe200078e0008 */
[----:B------:R-:W-:Y:S01]  /*07d0*/  IADD3 R31, PT, PT, R27, R0, RZ ;  /* 0x000000001b1f7210 */ /* 0x000fe20007ffe0ff */
[----:B------:R-:W2:Y:S02]  /*07e0*/  LDG.E R19, desc[UR8][R18.64] ;  /* 0x0000000812137981 */ /* 0x000ea4000c1e1900 */
[--C-:B------:R-:W-:Y:S02]  /*07f0*/  IMAD.WIDE.U32 R22, R23, 0x4, R10.reuse ;  /* 0x0000000417167825 */ /* 0x100fe400078e000a */
[----:B------:R-:W3:Y:S02]  /*0800*/  LDG.E R14, desc[UR8][R14.64] ;  /* 0x000000080e0e7981 */ /* 0x000ee4000c1e1900 */
[----:B------:R-:W-:-:S02]  /*0810*/  IMAD.WIDE.U32 R16, R17, 0x4, R10 ;  /* 0x0000000411107825 */ /* 0x000fc400078e000a */
[----:B------:R-:W3:Y:S02]  /*0820*/  LDG.E R2, desc[UR8][R22.64] ;  /* 0x0000000816027981 */ /* 0x000ee4000c1e1900 */
[----:B------:R-:W-:Y:S02]  /*0830*/  IMAD.WIDE.U32 R12, R27, 0x4, R8 ;  /* 0x000000041b0c7825 */ /* 0x000fe400078e0008 */
[----:B------:R-:W4:Y:S02]  /*0840*/  LDG.E R17, desc[UR8][R16.64] ;  /* 0x0000000810117981 */ /* 0x000f24000c1e1900 */
[----:B------:R-:W-:Y:S02]  /*0850*/  IMAD.WIDE.U32 R10, R29, 0x4, R10 ;  /* 0x000000041d0a7825 */ /* 0x000fe400078e000a */
[----:B------:R-:W4:Y:S02]  /*0860*/  LDG.E R12, desc[UR8][R12.64] ;  /* 0x000000080c0c7981 */ /* 0x000f24000c1e1900 */
[----:B------:R-:W-:-:S02]  /*0870*/  IMAD.WIDE.U32 R8, R31, 0x4, R8 ;  /* 0x000000041f087825 */ /* 0x000fc400078e0008 */
[----:B------:R-:W5:Y:S04]  /*0880*/  LDG.E R11, desc[UR8][R10.64] ;  /* 0x000000080a0b7981 */ /* 0x000f68000c1e1900 */
[----:B------:R-:W5:Y:S01]  /*0890*/  LDG.E R8, desc[UR8][R8.64] ;  /* 0x0000000808087981 */ /* 0x000f62000c1e1900 */
[----:B------:R-:W-:Y:S01]  /*08a0*/  IADD3 R7, PT, PT, R7, 0x4, RZ ;  /* 0x0000000407077810 */ /* 0x000fe20007ffe0ff */
[----:B--2---:R-:W-:-:S04]  /*08b0*/  FFMA R19, R19, R20, R24 ;  /* 0x0000001413137223 */ /* 0x004fc80000000018 */
[----:B---3--:R-:W-:-:S04]  /*08c0*/  FFMA R2, R2, R14, R19 ;  /* 0x0000000e02027223 */ /* 0x008fc80000000013 */
[----:B----4-:R-:W-:-:S04]  /*08d0*/  FFMA R2, R17, R12, R2 ;  /* 0x0000000c11027223 */ /* 0x010fc80000000002 */
[----:B-----5:R-:W-:-:S07]  /*08e0*/  FFMA R24, R11, R8, R2 ;  /* 0x000000080b187223 */ /* 0x020fce0000000002 */
.L_x_31:
[----:B------:R-:W-:Y:S05]  /*08f0*/  @!P1 BRA `(.L_x_26) ;  /* 0x0000001c00709947 */ /* 0x000fea0003800000 */
[----:B------:R-:W-:Y:S02]  /*0900*/  ISETP.NE.AND P0, PT, R25, 0x1, PT ;  /* 0x000000011900780c */ /* 0x000fe40003f05270 */
[----:B------:R-:W-:-:S04]  /*0910*/  LOP3.LUT R2, R5, 0x1, RZ, 0xc0, !PT ;  /* 0x0000000105027812 */ /* 0x000fc800078ec0ff */
[----:B------:R-:W-:-:S07]  /*0920*/  ISETP.NE.U32.AND P1, PT, R2, 0x1, PT ;  /* 0x000000010200780c */ /* 0x000fce0003f25070 */
[----:B------:R-:W-:Y:S06]  /*0930*/  @!P0 BRA `(.L_x_32) ;  /* 0x0000000000448947 */ /* 0x000fec0003800000 */
[----:B------:R-:W0:Y:S01]  /*0940*/  LDC.64 R8, c[0x0][0x380] ;  /* 0x0000e000ff087b82 */ /* 0x000e220000000a00 */
[----:B------:R-:W-:Y:S02]  /*0950*/  IMAD R15, R4, R5, R7 ;  /* 0x00000005040f7224 */ /* 0x000fe400078e0207 */
[----:B------:R-:W-:-:S03]  /*0960*/  IMAD R17, R7, R0, R3 ;  /* 0x0000000007117224 */ /* 0x000fc600078e0203 */
[----:B------:R-:W-:Y:S02]  /*0970*/  IADD3 R19, PT, PT, R15, 0x1, RZ ;  /* 0x000000010f137810 */ /* 0x000fe40007ffe0ff */
[----:B------:R-:W1:Y:S01]  /*0980*/  LDC.64 R12, c[0x0][0x388] ;  /* 0x0000e200ff0c7b82 */ /* 0x000e620000000a00 */
[----:B------:R-:W-:Y:S01]  /*0990*/  IADD3 R21, PT, PT, R17, R0, RZ ;  /* 0x0000000011157210 */ /* 0x000fe20007ffe0ff */
[----:B0-----:R-:W-:-:S04]  /*09a0*/  IMAD.WIDE.U32 R10, R15, 0x4, R8 ;  /* 0x000000040f0a7825 */ /* 0x001fc800078e0008 */
[----:B------:R-:W-:Y:S02]  /*09b0*/  IMAD.WIDE.U32 R8, R19, 0x4, R8 ;  /* 0x0000000413087825 */ /* 0x000fe400078e0008 */
[----:B------:R-:W2:Y:S02]  /*09c0*/  LDG.E R11, desc[UR8][R10.64] ;  /* 0x000000080a0b7981 */ /* 0x000ea4000c1e1900 */
[--C-:B-1----:R-:W-:Y:S02]  /*09d0*/  IMAD.WIDE.U32 R14, R17, 0x4, R12.reuse ;  /* 0x00000004110e7825 */ /* 0x102fe400078e000c */
[----:B------:R-:W3:Y:S02]  /*09e0*/  LDG.E R9, desc[UR8][R8.64] ;  /* 0x0000000808097981 */ /* 0x000ee4000c1e1900 */
[----:B------:R-:W-:Y:S02]  /*09f0*/  IMAD.WIDE.U32 R12, R21, 0x4, R12 ;  /* 0x00000004150c7825 */ /* 0x000fe400078e000c */
[----:B------:R-:W2:Y:S04]  /*0a00*/  LDG.E R14, desc[UR8][R14.64] ;  /* 0x000000080e0e7981 */ /* 0x000ea8000c1e1900 */
[----:B------:R-:W3:Y:S01]  /*0a10*/  LDG.E R12, desc[UR8][R12.64] ;  /* 0x000000080c0c7981 */ /* 0x000ee2000c1e1900 */
[----:B------:R-:W-:Y:S01]  /*0a20*/  IADD3 R7, PT, PT, R7, 0x2, RZ ;  /* 0x0000000207077810 */ /* 0x000fe20007ffe0ff */
[----:B--2---:R-:W-:-:S04]  /*0a30*/  FFMA R24, R11, R14, R24 ;  /* 0x0000000e0b187223 */ /* 0x004fc80000000018 */
[----:B---3--:R-:W-:-:S07]  /*0a40*/  FFMA R24, R9, R12, R24 ;  /* 0x0000000c09187223 */ /* 0x008fce0000000018 */
.L_x_32:
[----:B------:R-:W-:Y:S05]  /*0a50*/  @P1 BRA `(.L_x_26) ;  /* 0x0000001c00181947 */ /* 0x000fea0003800000 */
[----:B------:R-:W0:Y:S01]  /*0a60*/  LDC.64 R8, c[0x0][0x380] ;  /* 0x0000e000ff087b82 */ /* 0x000e220000000a00 */
[----:B------:R-:W-:Y:S02]  /*0a70*/  IMAD R5, R4, R5, R7 ;  /* 0x0000000504057224 */ /* 0x000fe400078e0207 */
[----:B------:R-:W-:-:S05]  /*0a80*/  IMAD R13, R7, R0, R3 ;  /* 0x00000000070d7224 */ /* 0x000fca00078e0203 */
[----:B------:R-:W1:Y:S01]  /*0a90*/  LDC.64 R10, c[0x0][0x388] ;  /* 0x0000e200ff0a7b82 */ /* 0x000e620000000a00 */
[----:B0-----:R-:W-:-:S06]  /*0aa0*/  IMAD.WIDE.U32 R6, R5, 0x4, R8 ;  /* 0x0000000405067825 */ /* 0x001fcc00078e0008 */
[----:B------:R-:W2:Y:S01]  /*0ab0*/  LDG.E R7, desc[UR8][R6.64] ;  /* 0x0000000806077981 */ /* 0x000ea2000c1e1900 */
[----:B-1----:R-:W-:-:S06]  /*0ac0*/  IMAD.WIDE.U32 R8, R13, 0x4, R10 ;  /* 0x000000040d087825 */ /* 0x002fcc00078e000a */
[----:B------:R-:W2:Y:S02]  /*0ad0*/  LDG.E R8, desc[UR8][R8.64] ;  /* 0x0000000808087981 */ /* 0x000ea4000c1e1900 */
[----:B--2---:R-:W-:Y:S01]  /*0ae0*/  FFMA R24, R7, R8, R24 ;  /* 0x0000000807187223 */ /* 0x004fe20000000018 */
[----:B------:R-:W-:Y:S06]  /*0af0*/  BRA `(.L_x_26) ;  /* 0x0000001800f07947 */ /* 0x000fec0003800000 */
.L_x_28:
[C---:B------:R-:W-:Y:S01]  /*0b00*/  ISETP.GE.U32.AND P1, PT, R5.reuse, 0x8, PT ;  /* 0x000000080500780c */ /* 0x040fe20003f26070 */
[----:B------:R-:W-:Y:S01]  /*0b10*/  HFMA2 R24, -RZ, RZ, 0, 0 ;  /* 0x00000000ff187431 */ /* 0x000fe200000001ff */
[----:B------:R-:W-:Y:S02]  /*0b20*/  LOP3.LUT R6, R5, 0x7, RZ, 0xc0, !PT ;  /* 0x0000000705067812 */ /* 0x000fe400078ec0ff */
[----:B------:R-:W-:Y:S02]  /*0b30*/  MOV R7, RZ ;  /* 0x000000ff00077202 */ /* 0x000fe40000000f00 */
[----:B------:R-:W-:-:S07]  /*0b40*/  ISETP.NE.AND P0, PT, R6, RZ, PT ;  /* 0x000000ff0600720c */ /* 0x000fce0003f05270 */
[----:B------:R-:W-:Y:S06]  /*0b50*/  @!P1 BRA `(.L_x_33) ;  /* 0x0000000400089947 */ /* 0x000fec0003800000 */
[----:B------:R-:W-:Y:S01]  /*0b60*/  LOP3.LUT R7, R5, 0x7ffffff8, RZ, 0xc0, !PT ;  /* 0x7ffffff805077812 */ /* 0x000fe200078ec0ff */
[-C--:B------:R-:W-:Y:S01]  /*0b70*/  IMAD R2, R3, R5.reuse, 0x3 ;  /* 0x0000000303027424 */ /* 0x080fe200078e0205 */
[----:B------:R-:W-:Y:S01]  /*0b80*/  MOV R24, RZ ;  /* 0x000000ff00187202 */ /* 0x000fe20000000f00 */
[----:B------:R-:W-:Y:S01]  /*0b90*/  IMAD R9, R4, R5, 0x3 ;  /* 0x0000000304097424 */ /* 0x000fe200078e0205 */
[----:B------:R-:W-:-:S07]  /*0ba0*/  IADD3 R8, PT, PT, -R7, RZ, RZ ;  /* 0x000000ff07087210 */ /* 0x000fce0007ffe1ff */
.L_x_34:
[----:B------:R-:W0:Y:S01]  /*0bb0*/  LDC.64 R14, c[0x0][0x380] ;  /* 0x0000e000ff0e7b82 */ /* 0x000e220000000a00 */
[----:B------:R-:W-:-:S07]  /*0bc0*/  IADD3 R11, PT, PT, R9, -0x3, RZ ;  /* 0xfffffffd090b7810 */ /* 0x000fce0007ffe0ff */
[----:B------:R-:W1:Y:S01]  /*0bd0*/  LDC.64 R16, c[0x0][0x388] ;  /* 0x0000e200ff107b82 */ /* 0x000e620000000a00 */
[C---:B------:R-:W-:Y:S02]  /*0be0*/  IADD3 R21, PT, PT, R2.reuse, -0x3, RZ ;  /* 0xfffffffd02157810 */ /* 0x040fe40007ffe0ff */
[C---:B------:R-:W-:Y:S02]  /*0bf0*/  IADD3 R27, PT, PT, R9.reuse, -0x2, RZ ;  /* 0xfffffffe091b7810 */ /* 0x040fe40007ffe0ff */
[C---:B------:R-:W-:Y:S02]  /*0c00*/  IADD3 R19, PT, PT, R2.reuse, -0x2, RZ ;  /* 0xfffffffe02137810 */ /* 0x040fe40007ffe0ff */
[----:B------:R-:W-:Y:S02]  /*0c10*/  IADD3 R33, PT, PT, R9, -0x1, RZ ;  /* 0xffffffff09217810 */ /* 0x000fe40007ffe0ff */
[----:B------:R-:W-:Y:S01]  /*0c20*/  IADD3 R23, PT, PT, R2, -0x1, RZ ;  /* 0xffffffff02177810 */ /* 0x000fe20007ffe0ff */
[----:B0-----:R-:W-:-:S04]  /*0c30*/  IMAD.WIDE.U32 R10, R11, 0x4, R14 ;  /* 0x000000040b0a7825 */ /* 0x001fc800078e000e */
[----:B------:R-:W-:Y:S01]  /*0c40*/  IMAD.WIDE.U32 R26, R27, 0x4, R14 ;  /* 0x000000041b1a7825 */ /* 0x000fe200078e000e */
[----:B------:R-:W2:Y:S03]  /*0c50*/  LDG.E R13, desc[UR8][R10.64] ;  /* 0x000000080a0d7981 */ /* 0x000ea6000c1e1900 */
[--C-:B-1----:R-:W-:Y:S01]  /*0c60*/  IMAD.WIDE.U32 R20, R21, 0x4, R16.reuse ;  /* 0x0000000415147825 */ /* 0x102fe200078e0010 */
[----:B------:R-:W-:Y:S01]  /*0c70*/  IADD3 R31, PT, PT, R9, 0x1, RZ ;  /* 0x00000001091f7810 */ /* 0x000fe20007ffe0ff */
[----:B------:R-:W3:Y:S02]  /*0c80*/  LDG.E R26, desc[UR8][R26.64] ;  /* 0x000000081a1a7981 */ /* 0x000ee4000c1e1900 */
[----:B------:R-:W-:Y:S01]  /*0c90*/  IMAD.WIDE.U32 R18, R19, 0x4, R16 ;  /* 0x0000000413127825 */ /* 0x000fe200078e0010 */
[----:B------:R-:W-:Y:S01]  /*0ca0*/  IADD3 R35, PT, PT, R9, 0x2, RZ ;  /* 0x0000000209237810 */ /* 0x000fe20007ffe0ff */
[----:B------:R-:W2:Y:S02]  /*0cb0*/  LDG.E R11, desc[UR8][R20.64] ;  /* 0x00000008140b7981 */ /* 0x000ea4000c1e1900 */
[----:B------:R-:W-:-:S04]  /*0cc0*/  IMAD.WIDE.U32 R32, R33, 0x4, R14 ;  /* 0x0000000421207825 */ /* 0x000fc800078e000e */
[----:B------:R-:W-:Y:S01]  /*0cd0*/  IMAD.WIDE.U32 R28, R9, 0x4, R14 ;  /* 0x00000004091c7825 */ /* 0x000fe200078e000e */
[----:B------:R0:W3:Y:S03]  /*0ce0*/  LDG.E R27, desc[UR8][R18.64] ;  /* 0x00000008121b7981 */ /* 0x0000e6000c1e1900 */
[----:B------:R-:W-:Y:S01]  /*0cf0*/  IMAD.WIDE.U32 R22, R23, 0x4, R16 ;  /* 0x0000000417167825 */ /* 0x000fe200078e0010 */
[----:B------:R1:W4:Y:S03]  /*0d00*/  LDG.E R25, desc[UR8][R32.64] ;  /* 0x0000000820197981 */ /* 0x000326000c1e1900 */
[--C-:B------:R-:W-:Y:S01]  /*0d10*/  IMAD.WIDE.U32 R30, R31, 0x4, R14.reuse ;  /* 0x000000041f1e7825 */ /* 0x100fe200078e000e */
[----:B------:R-:W5:Y:S03]  /*0d20*/  LDG.E R12, desc[UR8][R28.64] ;  /* 0x000000081c0c7981 */ /* 0x000f66000c1e1900 */
[----:B0-----:R-:W-:Y:S01]  /*0d30*/  IMAD.WIDE.U32 R18, R35, 0x4, R14 ;  /* 0x0000000423127825 */ /* 0x001fe200078e000e */
[C---:B------:R-:W-:Y:S01]  /*0d40*/  IADD3 R35, PT, PT, R2.reuse, 0x2, RZ ;  /* 0x0000000202237810 */ /* 0x040fe20007ffe0ff */
[----:B------:R-:W5:Y:S01]  /*0d50*/  LDG.E R10, desc[UR8][R30.64] ;  /* 0x000000081e0a7981 */ /* 0x000f62000c1e1900 */
[C---:B-1----:R-:W-:Y:S01]  /*0d60*/  IADD3 R33, PT, PT, R2.reuse, 0x1, RZ ;  /* 0x0000000102217810 */ /* 0x042fe20007ffe0ff */
[----:B------:R-:W-:-:S02]  /*0d70*/  IMAD.WIDE.U32 R20, R2, 0x4, R16 ;  /* 0x0000000402147825 */ /* 0x000fc400078e0010 */
[----:B------:R0:W4:Y:S01]  /*0d80*/  LDG.E R28, desc[UR8][R22.64] ;  /* 0x00000008161c7981 */ /* 0x000122000c1e1900 */
[----:B------:R-:W-:-:S03]  /*0d90*/  IADD3 R37, PT, PT, R9, 0x3, RZ ;  /* 0x0000000309257810 */ /* 0x000fc60007ffe0ff */
[----:B------:R1:W5:Y:S01]  /*0da0*/  LDG.E R29, desc[UR8][R18.64] ;  /* 0x00000008121d7981 */ /* 0x000362000c1e1900 */
[----:B------:R-:W-:-:S03]  /*0db0*/  IADD3 R32, PT, PT, R2, 0x3, RZ ;  /* 0x0000000302207810 */ /* 0x000fc60007ffe0ff */
[----:B------:R1:W5:Y:S01]  /*0dc0*/  LDG.E R31, desc[UR8][R20.64] ;  /* 0x00000008141f7981 */ /* 0x000362000c1e1900 */
[----:B0-----:R-:W-:-:S04]  /*0dd0*/  IMAD.WIDE.U32 R22, R33, 0x4, R16 ;  /* 0x0000000421167825 */ /* 0x001fc800078e0010 */
[----:B-1----:R-:W-:Y:S01]  /*0de0*/  IMAD.WIDE.U32 R18, R35, 0x4, R16 ;  /* 0x0000000423127825 */ /* 0x002fe200078e0010 */
[----:B------:R-:W5:Y:S01]  /*0df0*/  LDG.E R33, desc[UR8][R22.64] ;  /* 0x0000000816217981 */ /* 0x000f62000c1e1900 */
[----:B------:R-:W-:Y:S02]  /*0e00*/  IADD3 R35, PT, PT, R9, 0x4, RZ ;  /* 0x0000000409237810 */ /* 0x000fe40007ffe0ff */
[--C-:B------:R-:W-:Y:S01]  /*0e10*/  IMAD.WIDE.U32 R20, R37, 0x4, R14.reuse ;  /* 0x0000000425147825 */ /* 0x100fe200078e000e */
[----:B------:R-:W-:Y:S01]  /*0e20*/  IADD3 R37, PT, PT, R2, 0x4, RZ ;  /* 0x0000000402257810 */ /* 0x000fe20007ffe0ff */
[----:B------:R0:W5:Y:S02]  /*0e30*/  LDG.E R30, desc[UR8][R18.64] ;  /* 0x00000008121e7981 */ /* 0x000164000c1e1900 */
[----:B------:R-:W-:-:S06]  /*0e40*/  IMAD.WIDE.U32 R14, R35, 0x4, R14 ;  /* 0x00000004230e7825 */ /* 0x000fcc00078e000e */
[----:B------:R-:W5:Y:S01]  /*0e50*/  LDG.E R14, desc[UR8][R14.64] ;  /* 0x000000080e0e7981 */ /* 0x000f62000c1e1900 */
[----:B0-----:R-:W-:-:S03]  /*0e60*/  IMAD.WIDE.U32 R18, R32, 0x4, R16 ;  /* 0x0000000420127825 */ /* 0x001fc600078e0010 */
[----:B------:R-:W5:Y:S01]  /*0e70*/  LDG.E R32, desc[UR8][R20.64] ;  /* 0x0000000814207981 */ /* 0x000f62000c1e1900 */
[----:B------:R-:W-:-:S03]  /*0e80*/  IMAD.WIDE.U32 R16, R37, 0x4, R16 ;  /* 0x0000000425107825 */ /* 0x000fc600078e0010 */
[----:B------:R-:W5:Y:S04]  /*0e90*/  LDG.E R34, desc[UR8][R18.64] ;  /* 0x0000000812227981 */ /* 0x000f68000c1e1900 */
[----:B------:R-:W5:Y:S01]  /*0ea0*/  LDG.E R16, desc[UR8][R16.64] ;  /* 0x0000000810107981 */ /* 0x000f62000c1e1900 */
[----:B------:R-:W-:-:S04]  /*0eb0*/  IADD3 R8, PT, PT, R8, 0x8, RZ ;  /* 0x0000000808087810 */ /* 0x000fc80007ffe0ff */
[----:B------:R-:W-:Y:S02]  /*0ec0*/  ISETP.NE.AND P1, PT, R8, RZ, PT ;  /* 0x000000ff0800720c */ /* 0x000fe40003f25270 */
[----:B------:R-:W-:Y:S02]  /*0ed0*/  IADD3 R9, PT, PT, R9, 0x8, RZ ;  /* 0x0000000809097810 */ /* 0x000fe40007ffe0ff */
[----:B------:R-:W-:Y:S01]  /*0ee0*/  IADD3 R2, PT, PT, R2, 0x8, RZ ;  /* 0x0000000802027810 */ /* 0x000fe20007ffe0ff */
[----:B--2---:R-:W-:-:S04]  /*0ef0*/  FFMA R11, R13, R11, R24 ;  /* 0x0000000b0d0b7223 */ /* 0x004fc80000000018 */
[----:B---3--:R-:W-:-:S04]  /*0f00*/  FFMA R26, R26, R27, R11 ;  /* 0x0000001b1a1a7223 */ /* 0x008fc8000000000b */
[----:B----4-:R-:W-:-:S04]  /*0f10*/  FFMA R25, R25, R28, R26 ;  /* 0x0000001c19197223 */ /* 0x010fc8000000001a */
[----:B-----5:R-:W-:-:S04]  /*0f20*/  FFMA R25, R12, R31, R25 ;  /* 0x0000001f0c197223 */ /* 0x020fc80000000019 */
[----:B------:R-:W-:-:S04]  /*0f30*/  FFMA R10, R10, R33, R25 ;  /* 0x000000210a0a7223 */ /* 0x000fc80000000019 */
[----:B------:R-:W-:-:S04]  /*0f40*/  FFMA R29, R29, R30, R10 ;  /* 0x0000001e1d1d7223 */ /* 0x000fc8000000000a */
[----:B------:R-:W-:-:S04]  /*0f50*/  FFMA R29, R32, R34, R29 ;  /* 0x00000022201d7223 */ /* 0x000fc8000000001d */
[----:B------:R-:W-:Y:S01]  /*0f60*/  FFMA R24, R14, R16, R29 ;  /* 0x000000100e187223 */ /* 0x000fe2000000001d */
[----:B------:R-:W-:Y:S06]  /*0f70*/  @P1 BRA `(.L_x_34) ;  /* 0xfffffffc000c1947 */ /* 0x000fec000383ffff */
.L_x_33:
[----:B------:R-:W-:Y:S05]  /*0f80*/  @!P0 BRA `(.L_x_26) ;  /* 0x0000001400cc8947 */ /* 0x000fea0003800000 */
[----:B------:R-:W-:Y:S02]  /*0f90*/  ISETP.GE.U32.AND P0, PT, R6, 0x4, PT ;  /* 0x000000040600780c */ /* 0x000fe40003f06070 */
[----:B------:R-:W-:-:S04]  /*0fa0*/  LOP3.LUT R26, R5, 0x3, RZ, 0xc0, !PT ;  /* 0x00000003051a7812 */ /* 0x000fc800078ec0ff */
[----:B------:R-:W-:-:S07]  /*0fb0*/  ISETP.NE.AND P1, PT, R26, RZ, PT ;  /* 0x000000ff1a00720c */ /* 0x000fce0003f25270 */
[----:B------:R-:W-:Y:S06]  /*0fc0*/  @!P0 BRA `(.L_x_35) ;  /* 0x00000000007c8947 */ /* 0x000fec0003800000 */
[----:B------:R-:W0:Y:S01]  /*0fd0*/  LDC.64 R10, c[0x0][0x380] ;  /* 0x0000e000ff0a7b82 */ /* 0x000e220000000a00 */
[-CC-:B------:R-:W-:Y:S02]  /*0fe0*/  IMAD R25, R3, R5.reuse, R7.reuse ;  /* 0x0000000503197224 */ /* 0x180fe400078e0207 */
[----:B------:R-:W-:-:S05]  /*0ff0*/  IMAD R13, R4, R5, R7 ;  /* 0x00000005040d7224 */ /* 0x000fca00078e0207 */
[----:B------:R-:W1:Y:S01]  /*1000*/  LDC.64 R8, c[0x0][0x388] ;  /* 0x0000e200ff087b82 */ /* 0x000e620000000a00 */
[----:B------:R-:W-:Y:S02]  /*1010*/  IADD3 R15, PT, PT, R25, 0x1, RZ ;  /* 0x00000001190f7810 */ /* 0x000fe40007ffe0ff */
[C---:B------:R-:W-:Y:S02]  /*1020*/  IADD3 R23, PT, PT, R13.reuse, 0x1, RZ ;  /* 0x000000010d177810 */ /* 0x040fe40007ffe0ff */
[----:B------:R-:W-:Y:S02]  /*1030*/  IADD3 R17, PT, PT, R13, 0x2, RZ ;  /* 0x000000020d117810 */ /* 0x000fe40007ffe0ff */
[----:B------:R-:W-:Y:S02]  /*1040*/  IADD3 R27, PT, PT, R25, 0x2, RZ ;  /* 0x00000002191b7810 */ /* 0x000fe40007ffe0ff */
[C---:B------:R-:W-:Y:S01]  /*1050*/  IADD3 R29, PT, PT, R13.reuse, 0x3, RZ ;  /* 0x000000030d1d7810 */ /* 0x040fe20007ffe0ff */
[----:B0-----:R-:W-:-:S04]  /*1060*/  IMAD.WIDE.U32 R18, R13, 0x4, R10 ;  /* 0x000000040d127825 */ /* 0x001fc800078e000a */
[----:B------:R-:W-:Y:S02]  /*1070*/  IMAD.WIDE.U32 R22, R23, 0x4, R10 ;  /* 0x0000000417167825 */ /* 0x000fe400078e000a */
[----:B------:R-:W2:Y:S02]  /*1080*/  LDG.E R19, desc[UR8][R18.64] ;  /* 0x0000000812137981 */ /* 0x000ea4000c1e1900 */
[C-C-:B-1----:R-:W-:Y:S01]  /*1090*/  IMAD.WIDE.U32 R20, R25.reuse, 0x4, R8.reuse ;  /* 0x0000000419147825 */ /* 0x142fe200078e0008 */
[----:B------:R-:W-:Y:S01]  /*10a0*/  IADD3 R25, PT, PT, R25, 0x3, RZ ;  /* 0x0000000319197810 */ /* 0x000fe20007ffe0ff */
[----:B------:R-:W3:Y:S02]  /*10b0*/  LDG.E R2, desc[UR8][R22.64] ;  /* 0x0000000816027981 */ /* 0x000ee4000c1e1900 */
[----:B------:R-:W-:Y:S02]  /*10c0*/  IMAD.WIDE.U32 R14, R15, 0x4, R8 ;  /* 0x000000040f0e7825 */ /* 0x000fe400078e0008 */
[----:B------:R-:W2:Y:S02]  /*10d0*/  LDG.E R20, desc[UR8][R20.64] ;  /* 0x0000000814147981 */ /* 0x000ea4000c1e1900 */
        /* <DEDUP_REMOVED lines=14> */
.L_x_35:
[----:B------:R-:W-:Y:S05]  /*11c0*/  @!P1 BRA `(.L_x_26) ;  /* 0x00000014003c9947 */ /* 0x000fea0003800000 */
[----:B------:R-:W-:Y:S02]  /*11d0*/  ISETP.NE.AND P0, PT, R26, 0x1, PT ;  /* 0x000000011a00780c */ /* 0x000fe40003f05270 */
[----:B------:R-:W-:-:S04]  /*11e0*/  LOP3.LUT R2, R5, 0x1, RZ, 0xc0, !PT ;  /* 0x0000000105027812 */ /* 0x000fc800078ec0ff */
[----:B------:R-:W-:-:S07]  /*11f0*/  ISETP.NE.U32.AND P1, PT, R2, 0x1, PT ;  /* 0x000000010200780c */ /* 0x000fce0003f25070 */
[----:B------:R-:W-:Y:S06]  /*1200*/  @!P0 BRA `(.L_x_36) ;  /* 0x0000000000448947 */ /* 0x000fec0003800000 */
[----:B------:R-:W0:Y:S01]  /*1210*/  LDC.64 R8, c[0x0][0x380] ;  /* 0x0000e000ff087b82 */ /* 0x000e220000000a00 */
[-CC-:B------:R-:W-:Y:S02]  /*1220*/  IMAD R15, R4, R5.reuse, R7.reuse ;  /* 0x00000005040f7224 */ /* 0x180fe400078e0207 */
[----:B------:R-:W-:-:S03]  /*1230*/  IMAD R17, R3, R5, R7 ;  /* 0x0000000503117224 */ /* 0x000fc600078e0207 */
[----:B------:R-:W-:Y:S02]  /*1240*/  IADD3 R19, PT, PT, R15, 0x1, RZ ;  /* 0x000000010f137810 */ /* 0x000fe40007ffe0ff */
[----:B------:R-:W1:Y:S01]  /*1250*/  LDC.64 R12, c[0x0][0x388] ;  /* 0x0000e200ff0c7b82 */ /* 0x000e620000000a00 */
[----:B------:R-:W-:Y:S01]  /*1260*/  IADD3 R21, PT, PT, R17, 0x1, RZ ;  /* 0x0000000111157810 */ /* 0x000fe20007ffe0ff */
        /* <DEDUP_REMOVED lines=11> */
.L_x_36:
[----:B------:R-:W-:Y:S05]  /*1320*/  @P1 BRA `(.L_x_26) ;  /* 0x0000001000e41947 */ /* 0x000fea0003800000 */
[----:B------:R-:W0:Y:S01]  /*1330*/  LDC.64 R8, c[0x0][0x380] ;  /* 0x0000e000ff087b82 */ /* 0x000e220000000a00 */
[-CC-:B------:R-:W-:Y:S02]  /*1340*/  IMAD R13, R4, R5.reuse, R7.reuse ;  /* 0x00000005040d7224 */ /* 0x180fe400078e0207 */
        /* <DEDUP_REMOVED lines=8> */
.L_x_27:
[----:B------:R-:W0:Y:S02]  /*13d0*/  LDCU.S8 UR6, c[0x0][0x3ad] ;  /* 0x000075a0ff0677ac */ /* 0x000e240008000200 */
[----:B0-----:R-:W-:-:S09]  /*13e0*/  UISETP.NE.AND UP0, UPT, UR6, URZ, UPT ;  /* 0x000000ff0600728c */ /* 0x001fd2000bf05270 */
[----:B------:R-:W-:Y:S05]  /*13f0*/  BRA.U UP0, `(.L_x_37) ;  /* 0x00000009006c7547 */ /* 0x000fea000b800000 */
[----:B------:R-:W-:Y:S01]  /*1400*/  ISETP.GE.U32.AND P0, PT, R5, 0x8, PT ;  /* 0x000000080500780c */ /* 0x000fe20003f06070 */
[----:B------:R-:W-:Y:S01]  /*1410*/  HFMA2 R24, -RZ, RZ, 0, 0 ;  /* 0x00000000ff187431 */ /* 0x000fe200000001ff */
[----:B------:R-:W-:-:S11]  /*1420*/  MOV R7, RZ ;  /* 0x000000ff00077202 */ /* 0x000fd60000000f00 */
[----:B------:R-:W-:Y:S05]  /*1430*/  @!P0 BRA `(.L_x_38) ;  /* 0x0000000400408947 */ /* 0x000fea0003800000 */
[----:B------:R-:W-:Y:S01]  /*1440*/  LOP3.LUT R7, R5, 0x7ffffff8, RZ, 0xc0, !PT ;  /* 0x7ffffff805077812 */ /* 0x000fe200078ec0ff */
[C---:B------:R-:W-:Y:S01]  /*1450*/  IMAD R10, R0.reuse, 0x3, R3 ;  /* 0x00000003000a7824 */ /* 0x040fe200078e0203 */
[C---:B------:R-:W-:Y:S01]  /*1460*/  IADD3 R29, PT, PT, R0.reuse, UR4, R29 ;  /* 0x00000004001d7c10 */ /* 0x040fe2000fffe01d */
[----:B------:R-:W-:Y:S01]  /*1470*/  IMAD R12, R0, 0x5, R3 ;  /* 0x00000005000c7824 */ /* 0x000fe200078e0203 */
[----:B------:R-:W-:Y:S01]  /*1480*/  IADD3 R9, PT, PT, R2, UR5, R9 ;  /* 0x0000000502097c10 */ /* 0x000fe2000fffe009 */
[C-C-:B------:R-:W-:Y:S01]  /*1490*/  IMAD R13, R0.reuse, 0x6, R3.reuse ;  /* 0x00000006000d7824 */ /* 0x140fe200078e0203 */
[CC--:B------:R-:W-:Y:S01]  /*14a0*/  LEA R8, R0.reuse, R3.reuse, 0x1 ;  /* 0x0000000300087211 */ /* 0x0c0fe200078e08ff */
[C---:B------:R-:W-:Y:S01]  /*14b0*/  IMAD R14, R0.reuse, 0x7, R3 ;  /* 0x00000007000e7824 */ /* 0x040fe200078e0203 */
[----:B------:R-:W-:Y:S01]  /*14c0*/  LEA R11, R0, R3, 0x2 ;  /* 0x00000003000b7211 */ /* 0x000fe200078e10ff */
[C-C-:B------:R-:W-:Y:S01]  /*14d0*/  IMAD R22, R2.reuse, 0x3, R4.reuse ;  /* 0x0000000302167824 */ /* 0x140fe200078e0204 */
[CC--:B------:R-:W-:Y:S01]  /*14e0*/  LEA R6, R2.reuse, R4.reuse, 0x1 ;  /* 0x0000000402067211 */ /* 0x0c0fe200078e08ff */
[C-C-:B------:R-:W-:Y:S01]  /*14f0*/  IMAD R25, R2.reuse, 0x5, R4.reuse ;  /* 0x0000000502197824 */ /* 0x140fe200078e0204 */
[CC--:B------:R-:W-:Y:S01]  /*1500*/  LEA R23, R2.reuse, R4.reuse, 0x2 ;  /* 0x0000000402177211 */ /* 0x0c0fe200078e10ff */
[C-C-:B------:R-:W-:Y:S01]  /*1510*/  IMAD R26, R2.reuse, 0x6, R4.reuse ;  /* 0x00000006021a7824 */ /* 0x140fe200078e0204 */
[----:B------:R-:W-:Y:S01]  /*1520*/  MOV R24, RZ ;  /* 0x000000ff00187202 */ /* 0x000fe20000000f00 */
[----:B------:R-:W-:Y:S01]  /*1530*/  IMAD R27, R2, 0x7, R4 ;  /* 0x00000007021b7824 */ /* 0x000fe200078e0204 */
[----:B------:R-:W-:-:S02]  /*1540*/  MOV R28, R4 ;  /* 0x00000004001c7202 */ /* 0x000fc40000000f00 */
[----:B------:R-:W-:Y:S02]  /*1550*/  MOV R15, R3 ;  /* 0x00000003000f7202 */ /* 0x000fe40000000f00 */
[----:B------:R-:W-:-:S07]  /*1560*/  IADD3 R30, PT, PT, -R7, RZ, RZ ;  /* 0x000000ff071e7210 */ /* 0x000fce0007ffe1ff */
.L_x_39:
[----:B------:R-:W0:Y:S08]  /*1570*/  LDC.64 R18, c[0x0][0x380] ;  /* 0x0000e000ff127b82 */ /* 0x000e300000000a00 */
[----:B------:R-:W1:Y:S01]  /*1580*/  LDC.64 R16, c[0x0][0x388] ;  /* 0x0000e200ff107b82 */ /* 0x000e620000000a00 */
[----:B0-----:R-:W-:-:S05]  /*1590*/  IMAD.WIDE.U32 R20, R28, 0x4, R18 ;  /* 0x000000041c147825 */ /* 0x001fca00078e0012 */
[----:B------:R0:W2:Y:S01]  /*15a0*/  LDG.E R35, desc[UR8][R20.64] ;  /* 0x0000000814237981 */ /* 0x0000a2000c1e1900 */
[----:B-1----:R-:W-:-:S06]  /*15b0*/  IMAD.WIDE.U32 R32, R15, 0x4, R16 ;  /* 0x000000040f207825 */ /* 0x002fcc00078e0010 */
[----:B------:R-:W2:Y:S01]  /*15c0*/  LDG.E R32, desc[UR8][R32.64] ;  /* 0x0000000820207981 */ /* 0x000ea2000c1e1900 */
[----:B0-----:R-:W-:-:S05]  /*15d0*/  IMAD.WIDE.U32 R20, R9, 0x4, R18 ;  /* 0x0000000409147825 */ /* 0x001fca00078e0012 */
[----:B------:R0:W3:Y:S02]  /*15e0*/  LDG.E R31, desc[UR8][R20.64] ;  /* 0x00000008141f7981 */ /* 0x0000e4000c1e1900 */
[----:B0-----:R-:W-:-:S05]  /*15f0*/  IMAD.WIDE.U32 R20, R29, 0x4, R16 ;  /* 0x000000041d147825 */ /* 0x001fca00078e0010 */
[----:B------:R0:W3:Y:S02]  /*1600*/  LDG.E R36, desc[UR8][R20.64] ;  /* 0x0000000814247981 */ /* 0x0000e4000c1e1900 */
[----:B0-----:R-:W-:-:S04]  /*1610*/  IMAD.WIDE.U32 R20, R6, 0x4, R18 ;  /* 0x0000000406147825 */ /* 0x001fc800078e0012 */
[----:B--2---:R-:W-:Y:S02]  /*1620*/  FFMA R34, R35, R32, R24 ;  /* 0x0000002023227223 */ /* 0x004fe40000000018 */
[----:B------:R0:W2:Y:S01]  /*1630*/  LDG.E R24, desc[UR8][R20.64] ;  /* 0x0000000814187981 */ /* 0x0000a2000c1e1900 */
[----:B------:R-:W-:-:S04]  /*1640*/  IMAD.WIDE.U32 R32, R8, 0x4, R16 ;  /* 0x0000000408207825 */ /* 0x000fc800078e0010 */
[----:B0-----:R-:W-:-:S04]  /*1650*/  IMAD.WIDE.U32 R20, R22, 0x4, R18 ;  /* 0x0000000416147825 */ /* 0x001fc800078e0012 */
[----:B---3--:R-:W-:Y:S02]  /*1660*/  FFMA R35, R31, R36, R34 ;  /* 0x000000241f237223 */ /* 0x008fe40000000022 */
[----:B------:R0:W3:Y:S04]  /*1670*/  LDG.E R31, desc[UR8][R20.64] ;  /* 0x00000008141f7981 */ /* 0x0000e8000c1e1900 */
[----:B------:R-:W2:Y:S01]  /*1680*/  LDG.E R34, desc[UR8][R32.64] ;  /* 0x0000000820227981 */ /* 0x000ea2000c1e1900 */
[----:B0-----:R-:W-:-:S05]  /*1690*/  IMAD.WIDE.U32 R20, R10, 0x4, R16 ;  /* 0x000000040a147825 */ /* 0x001fca00078e0010 */
[----:B------:R0:W3:Y:S02]  /*16a0*/  LDG.E R36, desc[UR8][R20.64] ;  /* 0x0000000814247981 */ /* 0x0000e4000c1e1900 */
[----:B0-----:R-:W-:-:S05]  /*16b0*/  IMAD.WIDE.U32 R20, R23, 0x4, R18 ;  /* 0x0000000417147825 */ /* 0x001fca00078e0012 */
[----:B------:R0:W4:Y:S02]  /*16c0*/  LDG.E R33, desc[UR8][R20.64] ;  /* 0x0000000814217981 */ /* 0x000124000c1e1900 */
[----:B0-----:R-:W-:-:S04]  /*16d0*/  IMAD.WIDE.U32 R20, R25, 0x4, R18 ;  /* 0x0000000419147825 */ /* 0x001fc800078e0012 */
[----:B--2---:R-:W-:Y:S01]  /*16e0*/  FFMA R24, R24, R34, R35 ;  /* 0x0000002218187223 */ /* 0x004fe20000000023 */
[----:B------:R-:W-:-:S06]  /*16f0*/  IMAD.WIDE.U32 R34, R11, 0x4, R16 ;  /* 0x000000040b227825 */ /* 0x000fcc00078e0010 */
[----:B------:R-:W4:Y:S01]  /*1700*/  LDG.E R34, desc[UR8][R34.64] ;  /* 0x0000000822227981 */ /* 0x000f22000c1e1900 */
[----:B---3--:R-:W-:-:S03]  /*1710*/  FFMA R24, R31, R36, R24 ;  /* 0x000000241f187223 */ /* 0x008fc60000000018 */
[----:B------:R0:W2:Y:S02]  /*1720*/  LDG.E R31, desc[UR8][R20.64] ;  /* 0x00000008141f7981 */ /* 0x0000a4000c1e1900 */
[----:B0-----:R-:W-:-:S05]  /*1730*/  IMAD.WIDE.U32 R20, R12, 0x4, R16 ;  /* 0x000000040c147825 */ /* 0x001fca00078e0010 */
[----:B------:R0:W2:Y:S02]  /*1740*/  LDG.E R32, desc[UR8][R20.64] ;  /* 0x0000000814207981 */ /* 0x0000a4000c1e1900 */
[----:B0-----:R-:W-:-:S04]  /*1750*/  IMAD.WIDE.U32 R20, R26, 0x4, R18 ;  /* 0x000000041a147825 */ /* 0x001fc800078e0012 */
[----:B------:R-:W-:Y:S01]  /*1760*/  IMAD.WIDE.U32 R18, R27, 0x4, R18 ;  /* 0x000000041b127825 */ /* 0x000fe200078e0012 */
[----:B------:R-:W3:Y:S04]  /*1770*/  LDG.E R36, desc[UR8][R20.64] ;  /* 0x0000000814247981 */ /* 0x000ee8000c1e1900 */
[----:B------:R0:W5:Y:S02]  /*1780*/  LDG.E R37, desc[UR8][R18.64] ;  /* 0x0000000812257981 */ /* 0x000164000c1e1900 */
[----:B0-----:R-:W-:-:S04]  /*1790*/  IMAD.WIDE.U32 R18, R13, 0x4, R16 ;  /* 0x000000040d127825 */ /* 0x001fc800078e0010 */
[----:B------:R-:W-:Y:S02]  /*17a0*/  IMAD.WIDE.U32 R16, R14, 0x4, R16 ;  /* 0x000000040e107825 */ /* 0x000fe400078e0010 */
[----:B------:R-:W3:Y:S04]  /*17b0*/  LDG.E R19, desc[UR8][R18.64] ;  /* 0x0000000812137981 */ /* 0x000ee8000c1e1900 */
[----:B------:R-:W5:Y:S01]  /*17c0*/  LDG.E R16, desc[UR8][R16.64] ;  /* 0x0000000810107981 */ /* 0x000f62000c1e1900 */
[----:B------:R-:W-:-:S04]  /*17d0*/  IADD3 R30, PT, PT, R30, 0x8, RZ ;  /* 0x000000081e1e7810 */ /* 0x000fc80007ffe0ff */
[----:B------:R-:W-:Y:S02]  /*17e0*/  ISETP.NE.AND P0, PT, R30, RZ, PT ;  /* 0x000000ff1e00720c */ /* 0x000fe40003f05270 */
[C---:B------:R-:W-:Y:S02]  /*17f0*/  LEA R9, R2.reuse, R9, 0x3 ;  /* 0x0000000902097211 */ /* 0x040fe400078e18ff */
[C---:B------:R-:W-:Y:S02]  /*1800*/  LEA R6, R2.reuse, R6, 0x3 ;  /* 0x0000000602067211 */ /* 0x040fe400078e18ff */
[C---:B------:R-:W-:Y:S02]  /*1810*/  LEA R22, R2.reuse, R22, 0x3 ;  /* 0x0000001602167211 */ /* 0x040fe400078e18ff */
[C---:B------:R-:W-:Y:S02]  /*1820*/  LEA R23, R2.reuse, R23, 0x3 ;  /* 0x0000001702177211 */ /* 0x040fe400078e18ff */
[----:B------:R-:W-:-:S02]  /*1830*/  LEA R25, R2, R25, 0x3 ;  /* 0x0000001902197211 */ /* 0x000fc400078e18ff */
[C---:B------:R-:W-:Y:S02]  /*1840*/  LEA R26, R2.reuse, R26, 0x3 ;  /* 0x0000001a021a7211 */ /* 0x040fe400078e18ff */
[C---:B------:R-:W-:Y:S02]  /*1850*/  LEA R27, R2.reuse, R27, 0x3 ;  /* 0x0000001b021b7211 */ /* 0x040fe400078e18ff */
[----:B------:R-:W-:Y:S02]  /*1860*/  LEA R28, R2, R28, 0x3 ;  /* 0x0000001c021c7211 */ /* 0x000fe400078e18ff */
[C---:B------:R-:W-:Y:S02]  /*1870*/  LEA R29, R0.reuse, R29, 0x3 ;  /* 0x0000001d001d7211 */ /* 0x040fe400078e18ff */
[C---:B------:R-:W-:Y:S02]  /*1880*/  LEA R8, R0.reuse, R8, 0x3 ;  /* 0x0000000800087211 */ /* 0x040fe400078e18ff */
[----:B------:R-:W-:-:S02]  /*1890*/  LEA R10, R0, R10, 0x3 ;  /* 0x0000000a000a7211 */ /* 0x000fc400078e18ff */
[C---:B------:R-:W-:Y:S02]  /*18a0*/  LEA R11, R0.reuse, R11, 0x3 ;  /* 0x0000000b000b7211 */ /* 0x040fe400078e18ff */
[C---:B------:R-:W-:Y:S02]  /*18b0*/  LEA R12, R0.reuse, R12, 0x3 ;  /* 0x0000000c000c7211 */ /* 0x040fe400078e18ff */
[C---:B------:R-:W-:Y:S02]  /*18c0*/  LEA R13, R0.reuse, R13, 0x3 ;  /* 0x0000000d000d7211 */ /* 0x040fe400078e18ff */
[C---:B------:R-:W-:Y:S02]  /*18d0*/  LEA R14, R0.reuse, R14, 0x3 ;  /* 0x0000000e000e7211 */ /* 0x040fe400078e18ff */
[----:B------:R-:W-:Y:S01]  /*18e0*/  LEA R15, R0, R15, 0x3 ;  /* 0x0000000f000f7211 */ /* 0x000fe200078e18ff */
[----:B----4-:R-:W-:-:S04]  /*18f0*/  FFMA R24, R33, R34, R24 ;  /* 0x0000002221187223 */ /* 0x010fc80000000018 */
[----:B--2---:R-:W-:-:S04]  /*1900*/  FFMA R31, R31, R32, R24 ;  /* 0x000000201f1f7223 */ /* 0x004fc80000000018 */
[----:B---3--:R-:W-:-:S04]  /*1910*/  FFMA R36, R36, R19, R31 ;  /* 0x0000001324247223 */ /* 0x008fc8000000001f */
[----:B-----5:R-:W-:Y:S01]  /*1920*/  FFMA R24, R37, R16, R36 ;  /* 0x0000001025187223 */ /* 0x020fe20000000024 */
[----:B------:R-:W-:Y:S06]  /*1930*/  @P0 BRA `(.L_x_39) ;  /* 0xfffffffc000c0947 */ /* 0x000fec000383ffff */
.L_x_38:
[----:B------:R-:W-:-:S04]  /*1940*/  LOP3.LUT R6, R5, 0x7, RZ, 0xc0, !PT ;  /* 0x0000000705067812 */ /* 0x000fc800078ec0ff */
[----:B------:R-:W-:-:S13]  /*1950*/  ISETP.NE.AND P0, PT, R6, RZ, PT ;  /* 0x000000ff0600720c */ /* 0x000fda0003f05270 */
[----:B------:R-:W-:Y:S05]  /*1960*/  @!P0 BRA `(.L_x_26) ;  /* 0x0000000c00548947 */ /* 0x000fea0003800000 */
[----:B------:R-:W-:Y:S02]  /*1970*/  ISETP.GE.U32.AND P0, PT, R6, 0x4, PT ;  /* 0x000000040600780c */ /* 0x000fe40003f06070 */
[----:B------:R-:W-:-:S04]  /*1980*/  LOP3.LUT R25, R5, 0x3, RZ, 0xc0, !PT ;  /* 0x0000000305197812 */ /* 0x000fc800078ec0ff */
[----:B------:R-:W-:-:S07]  /*1990*/  ISETP.NE.AND P1, PT, R25, RZ, PT ;  /* 0x000000ff1900720c */ /* 0x000fce0003f25270 */
[----:B------:R-:W-:Y:S06]  /*19a0*/  @!P0 BRA `(.L_x_40) ;  /* 0x00000000007c8947 */ /* 0x000fec0003800000 */
[----:B------:R-:W0:Y:S01]  /*19b0*/  LDC.64 R8, c[0x0][0x388] ;  /* 0x0000e200ff087b82 */ /* 0x000e220000000a00 */
[C---:B------:R-:W-:Y:S02]  /*19c0*/  IMAD R21, R7.reuse, R2, R4 ;  /* 0x0000000207157224 */ /* 0x040fe400078e0204 */
[----:B------:R-:W-:-:S03]  /*19d0*/  IMAD R13, R7, R0, R3 ;  /* 0x00000000070d7224 */ /* 0x000fc600078e0203 */
[-C--:B------:R-:W-:Y:S02]  /*19e0*/  IADD3 R17, PT, PT, R21, R2.reuse, RZ ;  /* 0x0000000215117210 */ /* 0x080fe40007ffe0ff */
[----:B------:R-:W1:Y:S02]  /*19f0*/  LDC.64 R10, c[0x0][0x380] ;  /* 0x0000e000ff0a7b82 */ /* 0x000e640000000a00 */
[----:B------:R-:W-:Y:S01]  /*1a00*/  IADD3 R27, PT, PT, R17, R2, RZ ;  /* 0x00000002111b7210 */ /* 0x000fe20007ffe0ff */
        /* <DEDUP_REMOVED lines=10> */
[C---:B------:R-:W-:Y:S01]  /*1ab0*/  IMAD.WIDE.U32 R16, R27.reuse, 0x4, R10 ;  /* 0x000000041b107825 */ /* 0x040fe200078e000a */
[----:B------:R-:W-:Y:S01]  /*1ac0*/  IADD3 R27, PT, PT, R27, R2, RZ ;  /* 0x000000021b1b7210 */ /* 0x000fe20007ffe0ff */
[----:B------:R-:W3:Y:S02]  /*1ad0*/  LDG.E R6, desc[UR8][R22.64] ;  /* 0x0000000816067981 */ /* 0x000ee4000c1e1900 */
[----:B------:R-:W-:-:S02]  /*1ae0*/  IMAD.WIDE.U32 R12, R29, 0x4, R8 ;  /* 0x000000041d0c7825 */ /* 0x000fc400078e0008 */
[----:B------:R-:W4:Y:S02]  /*1af0*/  LDG.E R17, desc[UR8][R16.64] ;  /* 0x0000000810117981 */ /* 0x000f24000c1e1900 */
[----:B------:R-:W-:Y:S02]  /*1b00*/  IMAD.WIDE.U32 R10, R27, 0x4, R10 ;  /* 0x000000041b0a7825 */ /* 0x000fe400078e000a */
[----:B------:R-:W4:Y:S02]  /*1b10*/  LDG.E R12, desc[UR8][R12.64] ;  /* 0x000000080c0c7981 */ /* 0x000f24000c1e1900 */
[----:B------:R-:W-:Y:S02]  /*1b20*/  IMAD.WIDE.U32 R8, R31, 0x4, R8 ;  /* 0x000000041f087825 */ /* 0x000fe400078e0008 */
[----:B------:R-:W5:Y:S04]  /*1b30*/  LDG.E R11, desc[UR8][R10.64] ;  /* 0x000000080a0b7981 */ /* 0x000f68000c1e1900 */
[----:B------:R-:W5:Y:S01]  /*1b40*/  LDG.E R8, desc[UR8][R8.64] ;  /* 0x0000000808087981 */ /* 0x000f62000c1e1900 */
[----:B------:R-:W-:Y:S01]  /*1b50*/  IADD3 R7, PT, PT, R7, 0x4, RZ ;  /* 0x0000000407077810 */ /* 0x000fe20007ffe0ff */
[----:B--2---:R-:W-:-:S04]  /*1b60*/  FFMA R21, R21, R14, R24 ;  /* 0x0000000e15157223 */ /* 0x004fc80000000018 */
[----:B---3--:R-:W-:-:S04]  /*1b70*/  FFMA R6, R6, R18, R21 ;  /* 0x0000001206067223 */ /* 0x008fc80000000015 */
[----:B----4-:R-:W-:-:S04]  /*1b80*/  FFMA R6, R17, R12, R6 ;  /* 0x0000000c11067223 */ /* 0x010fc80000000006 */
[----:B-----5:R-:W-:-:S07]  /*1b90*/  FFMA R24, R11, R8, R6 ;  /* 0x000000080b187223 */ /* 0x020fce0000000006 */
.L_x_40:
[----:B------:R-:W-:Y:S05]  /*1ba0*/  @!P1 BRA `(.L_x_26) ;  /* 0x0000000800c49947 */ /* 0x000fea0003800000 */
[----:B------:R-:W-:Y:S02]  /*1bb0*/  ISETP.NE.AND P0, PT, R25, 0x1, PT ;  /* 0x000000011900780c */ /* 0x000fe40003f05270 */
[----:B------:R-:W-:-:S04]  /*1bc0*/  LOP3.LUT R5, R5, 0x1, RZ, 0xc0, !PT ;  /* 0x0000000105057812 */ /* 0x000fc800078ec0ff */
[----:B------:R-:W-:-:S07]  /*1bd0*/  ISETP.NE.U32.AND P1, PT, R5, 0x1, PT ;  /* 0x000000010500780c */ /* 0x000fce0003f25070 */
[----:B------:R-:W-:Y:S06]  /*1be0*/  @!P0 BRA `(.L_x_41) ;  /* 0x0000000000448947 */ /* 0x000fec0003800000 */
[----:B------:R-:W0:Y:S01]  /*1bf0*/  LDC.64 R8, c[0x0][0x380] ;  /* 0x0000e000ff087b82 */ /* 0x000e220000000a00 */
[C---:B------:R-:W-:Y:S02]  /*1c00*/  IMAD R5, R7.reuse, R2, R4 ;  /* 0x0000000207057224 */ /* 0x040fe400078e0204 */
[----:B------:R-:W-:-:S05]  /*1c10*/  IMAD R15, R7, R0, R3 ;  /* 0x00000000070f7224 */ /* 0x000fca00078e0203 */
[----:B------:R-:W1:Y:S01]  /*1c20*/  LDC.64 R12, c[0x0][0x388] ;  /* 0x0000e200ff0c7b82 */ /* 0x000e620000000a00 */
[----:B------:R-:W-:Y:S01]  /*1c30*/  IADD3 R17, PT, PT, R15, R0, RZ ;  /* 0x000000000f117210 */ /* 0x000fe20007ffe0ff */
[C---:B0-----:R-:W-:Y:S01]  /*1c40*/  IMAD.WIDE.U32 R10, R5.reuse, 0x4, R8 ;  /* 0x00000004050a7825 */ /* 0x041fe200078e0008 */
[----:B------:R-:W-:-:S03]  /*1c50*/  IADD3 R5, PT, PT, R5, R2, RZ ;  /* 0x0000000205057210 */ /* 0x000fc60007ffe0ff */
[----:B-1----:R-:W-:Y:S02]  /*1c60*/  IMAD.WIDE.U32 R14, R15, 0x4, R12 ;  /* 0x000000040f0e7825 */ /* 0x002fe400078e000c */
[----:B------:R-:W2:Y:S02]  /*1c70*/  LDG.E R11, desc[UR8][R10.64] ;  /* 0x000000080a0b7981 */ /* 0x000ea4000c1e1900 */
[----:B------:R-:W-:Y:S02]  /*1c80*/  IMAD.WIDE.U32 R8, R5, 0x4, R8 ;  /* 0x0000000405087825 */ /* 0x000fe400078e0008 */
[----:B------:R-:W2:Y:S02]  /*1c90*/  LDG.E R14, desc[UR8][R14.64] ;  /* 0x000000080e0e7981 */ /* 0x000ea4000c1e1900 */
[----:B------:R-:W-:Y:S02]  /*1ca0*/  IMAD.WIDE.U32 R12, R17, 0x4, R12 ;  /* 0x00000004110c7825 */ /* 0x000fe400078e000c */
[----:B------:R-:W3:Y:S04]  /*1cb0*/  LDG.E R9, desc[UR8][R8.64] ;  /* 0x0000000808097981 */ /* 0x000ee8000c1e1900 */
[----:B------:R-:W3:Y:S01]  /*1cc0*/  LDG.E R12, desc[UR8][R12.64] ;  /* 0x000000080c0c7981 */ /* 0x000ee2000c1e1900 */
[----:B------:R-:W-:Y:S01]  /*1cd0*/  IADD3 R7, PT, PT, R7, 0x2, RZ ;  /* 0x0000000207077810 */ /* 0x000fe20007ffe0ff */
[----:B--2---:R-:W-:-:S04]  /*1ce0*/  FFMA R24, R11, R14, R24 ;  /* 0x0000000e0b187223 */ /* 0x004fc80000000018 */
[----:B---3--:R-:W-:-:S07]  /*1cf0*/  FFMA R24, R9, R12, R24 ;  /* 0x0000000c09187223 */ /* 0x008fce0000000018 */
.L_x_41:
[----:B------:R-:W-:Y:S05]  /*1d00*/  @P1 BRA `(.L_x_26) ;  /* 0x00000008006c1947 */ /* 0x000fea0003800000 */
[----:B------:R-:W0:Y:S01]  /*1d10*/  LDC.64 R8, c[0x0][0x380] ;  /* 0x0000e000ff087b82 */ /* 0x000e220000000a00 */
[C---:B------:R-:W-:Y:S02]  /*1d20*/  IMAD R5, R7.reuse, R2, R4 ;  /* 0x0000000207057224 */ /* 0x040fe400078e0204 */
        /* <DEDUP_REMOVED lines=8> */
.L_x_37:
[C---:B------:R-:W-:Y:S01]  /*1db0*/  ISETP.GE.U32.AND P1, PT, R5.reuse, 0x8, PT ;  /* 0x000000080500780c */ /* 0x040fe20003f26070 */
[----:B------:R-:W-:Y:S01]  /*1dc0*/  HFMA2 R24, -RZ, RZ, 0, 0 ;  /* 0x00000000ff187431 */ /* 0x000fe200000001ff */
[----:B------:R-:W-:Y:S02]  /*1dd0*/  LOP3.LUT R7, R5, 0x7, RZ, 0xc0, !PT ;  /* 0x0000000705077812 */ /* 0x000fe400078ec0ff */
[----:B------:R-:W-:Y:S02]  /*1de0*/  MOV R8, RZ ;  /* 0x000000ff00087202 */ /* 0x000fe40000000f00 */
[----:B------:R-:W-:-:S07]  /*1df0*/  ISETP.NE.AND P0, PT, R7, RZ, PT ;  /* 0x000000ff0700720c */ /* 0x000fce0003f05270 */
[----:B------:R-:W-:Y:S06]  /*1e00*/  @!P1 BRA `(.L_x_42) ;  /* 0x0000000400249947 */ /* 0x000fec0003800000 */
[----:B------:R-:W-:Y:S01]  /*1e10*/  LOP3.LUT R8, R5, 0x7ffffff8, RZ, 0xc0, !PT ;  /* 0x7ffffff805087812 */ /* 0x000fe200078ec0ff */
[C-C-:B------:R-:W-:Y:S01]  /*1e20*/  IMAD R10, R2.reuse, 0x3, R4.reuse ;  /* 0x00000003020a7824 */ /* 0x140fe200078e0204 */
[C---:B------:R-:W-:Y:S01]  /*1e30*/  IADD3 R6, PT, PT, R2.reuse, UR5, R9 ;  /* 0x0000000502067c10 */ /* 0x040fe2000fffe009 */
[C-C-:B------:R-:W-:Y:S01]  /*1e40*/  IMAD R12, R2.reuse, 0x5, R4.reuse ;  /* 0x00000005020c7824 */ /* 0x140fe200078e0204 */
[CC--:B------:R-:W-:Y:S01]  /*1e50*/  LEA R9, R2.reuse, R4.reuse, 0x1 ;  /* 0x0000000402097211 */ /* 0x0c0fe200078e08ff */
[C-C-:B------:R-:W-:Y:S01]  /*1e60*/  IMAD R13, R2.reuse, 0x6, R4.reuse ;  /* 0x00000006020d7824 */ /* 0x140fe200078e0204 */
[CC--:B------:R-:W-:Y:S01]  /*1e70*/  LEA R11, R2.reuse, R4.reuse, 0x2 ;  /* 0x00000004020b7211 */ /* 0x0c0fe200078e10ff */
[----:B------:R-:W-:Y:S01]  /*1e80*/  IMAD R14, R2, 0x7, R4 ;  /* 0x00000007020e7824 */ /* 0x000fe200078e0204 */
[----:B------:R-:W-:Y:S01]  /*1e90*/  MOV R24, RZ ;  /* 0x000000ff00187202 */ /* 0x000fe20000000f00 */
[----:B------:R-:W-:Y:S01]  /*1ea0*/  IMAD R22, R3, R5, 0x3 ;  /* 0x0000000303167424 */ /* 0x000fe200078e0205 */
[----:B------:R-:W-:-:S02]  /*1eb0*/  MOV R15, R4 ;  /* 0x00000004000f7202 */ /* 0x000fc40000000f00 */
[----:B------:R-:W-:-:S07]  /*1ec0*/  IADD3 R23, PT, PT, -R8, RZ, RZ ;  /* 0x000000ff08177210 */ /* 0x000fce0007ffe1ff */
.L_x_43:
[----:B------:R-:W0:Y:S01]  /*1ed0*/  LDC.64 R16, c[0x0][0x388] ;  /* 0x0000e200ff107b82 */ /* 0x000e220000000a00 */
[----:B------:R-:W-:-:S07]  /*1ee0*/  IADD3 R27, PT, PT, R22, -0x3, RZ ;  /* 0xfffffffd161b7810 */ /* 0x000fce0007ffe0ff */
[----:B------:R-:W1:Y:S01]  /*1ef0*/  LDC.64 R18, c[0x0][0x380] ;  /* 0x0000e000ff127b82 */ /* 0x000e620000000a00 */
[----:B0-----:R-:W-:-:S05]  /*1f00*/  IMAD.WIDE.U32 R26, R27, 0x4, R16 ;  /* 0x000000041b1a7825 */ /* 0x001fca00078e0010 */
[----:B------:R-:W2:Y:S01]  /*1f10*/  LDG.E R25, desc[UR8][R26.64] ;  /* 0x000000081a197981 */ /* 0x000ea2000c1e1900 */
[----:B-1----:R-:W-:-:S05]  /*1f20*/  IMAD.WIDE.U32 R20, R15, 0x4, R18 ;  /* 0x000000040f147825 */ /* 0x002fca00078e0012 */
[----:B------:R0:W2:Y:S01]  /*1f30*/  LDG.E R29, desc[UR8][R20.64] ;  /* 0x00000008141d7981 */ /* 0x0000a2000c1e1900 */
[C---:B------:R-:W-:Y:S02]  /*1f40*/  IADD3 R37, PT, PT, R22.reuse, 0x1, RZ ;  /* 0x0000000116257810 */ /* 0x040fe40007ffe0ff */
[C---:B------:R-:W-:Y:S01]  /*1f50*/  IADD3 R28, PT, PT, R22.reuse, 0x2, RZ ;  /* 0x00000002161c7810 */ /* 0x040fe20007ffe0ff */
[----:B------:R-:W-:-:S04]  /*1f60*/  IMAD.WIDE.U32 R30, R22, 0x4, R16 ;  /* 0x00000004161e7825 */ /* 0x000fc800078e0010 */
[--C-:B0-----:R-:W-:Y:S01]  /*1f70*/  IMAD.WIDE.U32 R20, R37, 0x4, R16.reuse ;  /* 0x0000000425147825 */ /* 0x101fe200078e0010 */
[----:B------:R-:W-:Y:S01]  /*1f80*/  IADD3 R35, PT, PT, R22, -0x2, RZ ;  /* 0xfffffffe16237810 */ /* 0x000fe20007ffe0ff */
[----:B------:R-:W3:Y:S02]  /*1f90*/  LDG.E R30, desc[UR8][R30.64] ;  /* 0x000000081e1e7981 */ /* 0x000ee4000c1e1900 */
[--C-:B------:R-:W-:Y:S02]  /*1fa0*/  IMAD.WIDE.U32 R26, R28, 0x4, R16.reuse ;  /* 0x000000041c1a7825 */ /* 0x100fe400078e0010 */
[----:B------:R0:W4:Y:S01]  /*1fb0*/  LDG.E R28, desc[UR8][R20.64] ;  /* 0x00000008141c7981 */ /* 0x000122000c1e1900 */
[----:B------:R-:W-:Y:S01]  /*1fc0*/  IADD3 R33, PT, PT, R22, -0x1, RZ ;  /* 0xffffffff16217810 */ /* 0x000fe20007ffe0ff */
[----:B------:R-:W-:Y:S02]  /*1fd0*/  IMAD.WIDE.U32 R34, R35, 0x4, R16 ;  /* 0x0000000423227825 */ /* 0x000fe400078e0010 */
[----:B------:R-:W5:Y:S02]  /*1fe0*/  LDG.E R26, desc[UR8][R26.64] ;  /* 0x000000081a1a7981 */ /* 0x000f64000c1e1900 */
[----:B0-----:R-:W-:-:S02]  /*1ff0*/  IMAD.WIDE.U32 R20, R9, 0x4, R18 ;  /* 0x0000000409147825 */ /* 0x001fc400078e0012 */
[----:B------:R0:W3:Y:S04]  /*2000*/  LDG.E R34, desc[UR8][R34.64] ;  /* 0x0000000822227981 */ /* 0x0000e8000c1e1900 */
[----:B------:R1:W4:Y:S01]  /*2010*/  LDG.E R31, desc[UR8][R20.64] ;  /* 0x00000008141f7981 */ /* 0x000322000c1e1900 */
[----:B------:R-:W-:-:S04]  /*2020*/  IMAD.WIDE.U32 R32, R33, 0x4, R16 ;  /* 0x0000000421207825 */ /* 0x000fc800078e0010 */
[--C-:B------:R-:W-:Y:S01]  /*2030*/  IMAD.WIDE.U32 R36, R6, 0x4, R18.reuse ;  /* 0x0000000406247825 */ /* 0x100fe200078e0012 */
[----:B0-----:R-:W-:Y:S01]  /*2040*/  IADD3 R35, PT, PT, R22, 0x3, RZ ;  /* 0x0000000316237810 */ /* 0x001fe20007ffe0ff */
[----:B------:R-:W4:Y:S02]  /*2050*/  LDG.E R32, desc[UR8][R32.64] ;  /* 0x0000000820207981 */ /* 0x000f24000c1e1900 */
[----:B-1----:R-:W-:-:S05]  /*2060*/  IMAD.WIDE.U32 R20, R11, 0x4, R18 ;  /* 0x000000040b147825 */ /* 0x002fca00078e0012 */
[----:B------:R0:W5:Y:S04]  /*2070*/  LDG.E R27, desc[UR8][R20.64] ;  /* 0x00000008141b7981 */ /* 0x000168000c1e1900 */
[----:B------:R1:W3:Y:S01]  /*2080*/  LDG.E R33, desc[UR8][R36.64] ;  /* 0x0000000824217981 */ /* 0x0002e2000c1e1900 */
[----:B0-----:R-:W-:-:S04]  /*2090*/  IMAD.WIDE.U32 R20, R12, 0x4, R18 ;  /* 0x000000040c147825 */ /* 0x001fc800078e0012 */
[----:B-1----:R-:W-:-:S04]  /*20a0*/  IMAD.WIDE.U32 R36, R10, 0x4, R18 ;  /* 0x000000040a247825 */ /* 0x002fc800078e0012 */
[----:B--2---:R-:W-:Y:S02]  /*20b0*/  FFMA R24, R29, R25, R24 ;  /* 0x000000191d187223 */ /* 0x004fe40000000018 */
[----:B------:R0:W2:Y:S04]  /*20c0*/  LDG.E R25, desc[UR8][R20.64] ;  /* 0x0000000814197981 */ /* 0x0000a8000c1e1900 */
[----:B------:R-:W5:Y:S01]  /*20d0*/  LDG.E R29, desc[UR8][R36.64] ;  /* 0x00000008241d7981 */ /* 0x000f62000c1e1900 */
[----:B0-----:R-:W-:Y:S01]  /*20e0*/  IMAD.WIDE.U32 R20, R35, 0x4, R16 ;  /* 0x0000000423147825 */ /* 0x001fe200078e0010 */
[----:B------:R-:W-:-:S05]  /*20f0*/  IADD3 R35, PT, PT, R22, 0x4, RZ ;  /* 0x0000000416237810 */ /* 0x000fca0007ffe0ff */
[----:B------:R-:W-:Y:S01]  /*2100*/  IMAD.WIDE.U32 R16, R35, 0x4, R16 ;  /* 0x0000000423107825 */ /* 0x000fe200078e0010 */
[----:B------:R-:W2:Y:S04]  /*2110*/  LDG.E R20, desc[UR8][R20.64] ;  /* 0x0000000814147981 */ /* 0x000ea8000c1e1900 */
[----:B------:R0:W2:Y:S02]  /*2120*/  LDG.E R35, desc[UR8][R16.64] ;  /* 0x0000000810237981 */ /* 0x0000a4000c1e1900 */
[----:B0-----:R-:W-:-:S04]  /*2130*/  IMAD.WIDE.U32 R16, R13, 0x4, R18 ;  /* 0x000000040d107825 */ /* 0x001fc800078e0012 */
[----:B------:R-:W-:Y:S01]  /*2140*/  IMAD.WIDE.U32 R18, R14, 0x4, R18 ;  /* 0x000000040e127825 */ /* 0x000fe200078e0012 */
[----:B------:R-:W2:Y:S05]  /*2150*/  LDG.E R37, desc[UR8][R16.64] ;  /* 0x0000000810257981 */ /* 0x000eaa000c1e1900 */
[----:B------:R-:W2:Y:S01]  /*2160*/  LDG.E R18, desc[UR8][R18.64] ;  /* 0x0000000812127981 */ /* 0x000ea2000c1e1900 */
[----:B------:R-:W-:Y:S01]  /*2170*/  IADD3 R23, PT, PT, R23, 0x8, RZ ;  /* 0x0000000817177810 */ /* 0x000fe20007ffe0ff */
[----:B---3--:R-:W-:-:S04]  /*2180*/  FFMA R24, R33, R34, R24 ;  /* 0x0000002221187223 */ /* 0x008fc80000000018 */
[----:B----4-:R-:W-:Y:S01]  /*2190*/  FFMA R24, R31, R32, R24 ;  /* 0x000000201f187223 */ /* 0x010fe20000000018 */
[----:B------:R-:W-:Y:S02]  /*21a0*/  ISETP.NE.AND P1, PT, R23, RZ, PT ;  /* 0x000000ff1700720c */ /* 0x000fe40003f25270 */
[----:B------:R-:W-:Y:S02]  /*21b0*/  IADD3 R22, PT, PT, R22, 0x8, RZ ;  /* 0x0000000816167810 */ /* 0x000fe40007ffe0ff */
[C---:B------:R-:W-:Y:S02]  /*21c0*/  LEA R6, R2.reuse, R6, 0x3 ;  /* 0x0000000602067211 */ /* 0x040fe400078e18ff */
[C---:B------:R-:W-:Y:S02]  /*21d0*/  LEA R9, R2.reuse, R9, 0x3 ;  /* 0x0000000902097211 */ /* 0x040fe400078e18ff */
[C---:B------:R-:W-:Y:S02]  /*21e0*/  LEA R10, R2.reuse, R10, 0x3 ;  /* 0x0000000a020a7211 */ /* 0x040fe400078e18ff */
[----:B------:R-:W-:-:S02]  /*21f0*/  LEA R11, R2, R11, 0x3 ;  /* 0x0000000b020b7211 */ /* 0x000fc400078e18ff */
[C---:B------:R-:W-:Y:S02]  /*2200*/  LEA R12, R2.reuse, R12, 0x3 ;  /* 0x0000000c020c7211 */ /* 0x040fe400078e18ff */
[C---:B------:R-:W-:Y:S02]  /*2210*/  LEA R13, R2.reuse, R13, 0x3 ;  /* 0x0000000d020d7211 */ /* 0x040fe400078e18ff */
[C---:B------:R-:W-:Y:S02]  /*2220*/  LEA R14, R2.reuse, R14, 0x3 ;  /* 0x0000000e020e7211 */ /* 0x040fe400078e18ff */
[----:B------:R-:W-:Y:S01]  /*2230*/  LEA R15, R2, R15, 0x3 ;  /* 0x0000000f020f7211 */ /* 0x000fe200078e18ff */
[----:B-----5:R-:W-:-:S04]  /*2240*/  FFMA R24, R29, R30, R24 ;  /* 0x0000001e1d187223 */ /* 0x020fc80000000018 */
[----:B------:R-:W-:-:S04]  /*2250*/  FFMA R24, R27, R28, R24 ;  /* 0x0000001c1b187223 */ /* 0x000fc80000000018 */
[----:B--2---:R-:W-:-:S04]  /*2260*/  FFMA R24, R25, R26, R24 ;  /* 0x0000001a19187223 */ /* 0x004fc80000000018 */
[----:B------:R-:W-:-:S04]  /*2270*/  FFMA R37, R37, R20, R24 ;  /* 0x0000001425257223 */ /* 0x000fc80000000018 */
[----:B------:R-:W-:Y:S01]  /*2280*/  FFMA R24, R18, R35, R37 ;  /* 0x0000002312187223 */ /* 0x000fe20000000025 */
[----:B------:R-:W-:Y:S06]  /*2290*/  @P1 BRA `(.L_x_43) ;  /* 0xfffffffc000c1947 */ /* 0x000fec000383ffff */
.L_x_42:
[----:B------:R-:W-:Y:S05]  /*22a0*/  @!P0 BRA `(.L_x_26) ;  /* 0x0000000400048947 */ /* 0x000fea0003800000 */
[----:B------:R-:W-:Y:S02]  /*22b0*/  ISETP.GE.U32.AND P0, PT, R7, 0x4, PT ;  /* 0x000000040700780c */ /* 0x000fe40003f06070 */
[----:B------:R-:W-:-:S04]  /*22c0*/  LOP3.LUT R25, R5, 0x3, RZ, 0xc0, !PT ;  /* 0x0000000305197812 */ /* 0x000fc800078ec0ff */
[----:B------:R-:W-:-:S07]  /*22d0*/  ISETP.NE.AND P1, PT, R25, RZ, PT ;  /* 0x000000ff1900720c */ /* 0x000fce0003f25270 */
[----:B------:R-:W-:Y:S06]  /*22e0*/  @!P0 BRA `(.L_x_44) ;  /* 0x00000000007c8947 */ /* 0x000fec0003800000 */
[----:B------:R-:W0:Y:S01]  /*22f0*/  LDC.64 R6, c[0x0][0x380] ;  /* 0x0000e000ff067b82 */ /* 0x000e220000000a00 */
[----:B------:R-:W-:Y:S02]  /*2300*/  IMAD R15, R3, R5, R8 ;  /* 0x00000005030f7224 */ /* 0x000fe400078e0208 */
[----:B------:R-:W-:-:S03]  /*2310*/  IMAD R13, R8, R2, R4 ;  /* 0x00000002080d7224 */ /* 0x000fc600078e0204 */
[C---:B------:R-:W-:Y:S02]  /*2320*/  IADD3 R21, PT, PT, R15.reuse, 0x1, RZ ;  /* 0x000000010f157810 */ /* 0x040fe40007ffe0ff */
[----:B------:R-:W1:Y:S01]  /*2330*/  LDC.64 R10, c[0x0][0x388] ;  /* 0x0000e200ff0a7b82 */ /* 0x000e620000000a00 */
[C---:B------:R-:W-:Y:S02]  /*2340*/  IADD3 R29, PT, PT, R15.reuse, 0x2, RZ ;  /* 0x000000020f1d7810 */ /* 0x040fe40007ffe0ff */
[----:B------:R-:W-:Y:S01]  /*2350*/  IADD3 R31, PT, PT, R15, 0x3, RZ ;  /* 0x000000030f1f7810 */ /* 0x000fe20007ffe0ff */
[C---:B0-----:R-:W-:Y:S01]  /*2360*/  IMAD.WIDE.U32 R16, R13.reuse, 0x4, R6 ;  /* 0x000000040d107825 */ /* 0x041fe200078e0006 */
[----:B------:R-:W-:-:S04]  /*2370*/  IADD3 R13, PT, PT, R13, R2, RZ ;  /* 0x000000020d0d7210 */ /* 0x000fc80007ffe0ff */
[-C--:B------:R-:W-:Y:S01]  /*2380*/  IADD3 R27, PT, PT, R13, R2.reuse, RZ ;  /* 0x000000020d1b7210 */ /* 0x080fe20007ffe0ff */
[--C-:B-1----:R-:W-:Y:S01]  /*2390*/  IMAD.WIDE.U32 R22, R15, 0x4, R10.reuse ;  /* 0x000000040f167825 */ /* 0x102fe200078e000a */
[----:B------:R-:W2:Y:S03]  /*23a0*/  LDG.E R17, desc[UR8][R16.64] ;  /* 0x0000000810117981 */ /* 0x000ea6000c1e1900 */
[----:B------:R-:W-:Y:S01]  /*23b0*/  IMAD.WIDE.U32 R20, R21, 0x4, R10 ;  /* 0x0000000415147825 */ /* 0x000fe200078e000a */
[----:B------:R-:W2:Y:S03]  /*23c0*/  LDG.E R9, desc[UR8][R22.64] ;  /* 0x0000000816097981 */ /* 0x000ea6000c1e1900 */
[----:B------:R-:W-:Y:S02]  /*23d0*/  IMAD.WIDE.U32 R18, R13, 0x4, R6 ;  /* 0x000000040d127825 */ /* 0x000fe400078e0006 */
[----:B------:R-:W3:Y:S02]  /*23e0*/  LDG.E R20, desc[UR8][R20.64] ;  /* 0x0000000814147981 */ /* 0x000ee4000c1e1900 */
[----:B------:R-:W-:Y:S01]  /*23f0*/  IMAD.WIDE.U32 R14, R29, 0x4, R10 ;  /* 0x000000041d0e7825 */ /* 0x000fe200078e000a */
[C---:B------:R-:W-:Y:S01]  /*2400*/  IADD3 R29, PT, PT, R27.reuse, R2, RZ ;  /* 0x000000021b1d7210 */ /* 0x040fe20007ffe0ff */
        /* <DEDUP_REMOVED lines=13> */
.L_x_44:
[----:B------:R-:W-:Y:S05]  /*24e0*/  @!P1 BRA `(.L_x_26) ;  /* 0x0000000000749947 */ /* 0x000fea0003800000 */
[----:B------:R-:W0:Y:S01]  /*24f0*/  LDC.64 R14, c[0x0][0x380] ;  /* 0x0000e000ff0e7b82 */ /* 0x000e220000000a00 */
[----:B------:R-:W-:Y:S02]  /*2500*/  ISETP.NE.AND P0, PT, R25, 0x1, PT ;  /* 0x000000011900780c */ /* 0x000fe40003f05270 */
[----:B------:R-:W-:-:S04]  /*2510*/  LOP3.LUT R9, R5, 0x1, RZ, 0xc0, !PT ;  /* 0x0000000105097812 */ /* 0x000fc800078ec0ff */
[----:B------:R-:W-:Y:S01]  /*2520*/  ISETP.NE.U32.AND P1, PT, R9, 0x1, PT ;  /* 0x000000010900780c */ /* 0x000fe20003f25070 */
[----:B------:R-:W1:Y:S06]  /*2530*/  LDC.64 R12, c[0x0][0x388] ;  /* 0x0000e200ff0c7b82 */ /* 0x000e6c0000000a00 */
[C---:B------:R-:W-:Y:S02]  /*2540*/  @P0 IMAD R17, R8.reuse, R2, R4 ;  /* 0x0000000208110224 */ /* 0x040fe400078e0204 */
[----:B------:R-:W2:Y:S01]  /*2550*/  LDC.64 R10, c[0x0][0x380] ;  /* 0x0000e000ff0a7b82 */ /* 0x000ea20000000a00 */
[----:B------:R-:W-:Y:S01]  /*2560*/  @P0 IMAD R19, R3, R5, R8 ;  /* 0x0000000503130224 */ /* 0x000fe200078e0208 */
[----:B------:R-:W-:-:S02]  /*2570*/  @P0 IADD3 R8, PT, PT, R8, 0x2, RZ ;  /* 0x0000000208080810 */ /* 0x000fc40007ffe0ff */
[----:B------:R-:W-:Y:S02]  /*2580*/  @P0 IADD3 R9, PT, PT, R17, R2, RZ ;  /* 0x0000000211090210 */ /* 0x000fe40007ffe0ff */
[----:B------:R-:W-:Y:S01]  /*2590*/  @P0 IADD3 R21, PT, PT, R19, 0x1, RZ ;  /* 0x0000000113150810 */ /* 0x000fe20007ffe0ff */
[----:B------:R-:W-:Y:S01]  /*25a0*/  @!P1 IMAD R5, R3, R5, R8 ;  /* 0x0000000503059224 */ /* 0x000fe200078e0208 */
[----:B------:R-:W3:Y:S01]  /*25b0*/  LDC.64 R6, c[0x0][0x388] ;  /* 0x0000e200ff067b82 */ /* 0x000ee20000000a00 */
[----:B0-----:R-:W-:-:S04]  /*25c0*/  @P0 IMAD.WIDE.U32 R16, R17, 0x4, R14 ;  /* 0x0000000411100825 */ /* 0x001fc800078e000e */
[----:B------:R-:W-:Y:S02]  /*25d0*/  @P0 IMAD.WIDE.U32 R14, R9, 0x4, R14 ;  /* 0x00000004090e0825 */ /* 0x000fe400078e000e */
[----:B------:R-:W4:Y:S02]  /*25e0*/  @P0 LDG.E R17, desc[UR8][R16.64] ;  /* 0x0000000810110981 */ /* 0x000f24000c1e1900 */
[----:B-1----:R-:W-:Y:S02]  /*25f0*/  @P0 IMAD.WIDE.U32 R18, R19, 0x4, R12 ;  /* 0x0000000413120825 */ /* 0x002fe400078e000c */
[----:B------:R-:W5:Y:S02]  /*2600*/  @P0 LDG.E R15, desc[UR8][R14.64] ;  /* 0x000000080e0f0981 */ /* 0x000f64000c1e1900 */
[----:B------:R-:W-:Y:S02]  /*2610*/  @!P1 IMAD R9, R8, R2, R4 ;  /* 0x0000000208099224 */ /* 0x000fe400078e0204 */
[----:B------:R-:W-:Y:S01]  /*2620*/  @P0 IMAD.WIDE.U32 R12, R21, 0x4, R12 ;  /* 0x00000004150c0825 */ /* 0x000fe200078e000c */
[----:B------:R-:W4:Y:S03]  /*2630*/  @P0 LDG.E R18, desc[UR8][R18.64] ;  /* 0x0000000812120981 */ /* 0x000f26000c1e1900 */
[----:B--2---:R-:W-:-:S02]  /*2640*/  @!P1 IMAD.WIDE.U32 R10, R9, 0x4, R10 ;  /* 0x00000004090a9825 */ /* 0x004fc400078e000a */
[----:B------:R-:W5:Y:S02]  /*2650*/  @P0 LDG.E R12, desc[UR8][R12.64] ;  /* 0x000000080c0c0981 */ /* 0x000f64000c1e1900 */
[----:B---3--:R-:W-:Y:S02]  /*2660*/  @!P1 IMAD.WIDE.U32 R6, R5, 0x4, R6 ;  /* 0x0000000405069825 */ /* 0x008fe400078e0006 */
[----:B------:R-:W2:Y:S04]  /*2670*/  @!P1 LDG.E R11, desc[UR8][R10.64] ;  /* 0x000000080a0b9981 */ /* 0x000ea8000c1e1900 */
[----:B------:R-:W2:Y:S01]  /*2680*/  @!P1 LDG.E R6, desc[UR8][R6.64] ;  /* 0x0000000806069981 */ /* 0x000ea2000c1e1900 */
[----:B----4-:R-:W-:-:S04]  /*2690*/  @P0 FFMA R2, R17, R18, R24 ;  /* 0x0000001211020223 */ /* 0x010fc80000000018 */
[----:B-----5:R-:W-:-:S04]  /*26a0*/  @P0 FFMA R24, R15, R12, R2 ;  /* 0x0000000c0f180223 */ /* 0x020fc80000000002 */
[----:B--2---:R-:W-:-:S07]  /*26b0*/  @!P1 FFMA R24, R11, R6, R24 ;  /* 0x000000060b189223 */ /* 0x004fce0000000018 */
.L_x_26:
[----:B------:R-:W0:Y:S01]  /*26c0*/  LDC.64 R6, c[0x0][0x390] ;  /* 0x0000e400ff067b82 */ /* 0x000e220000000a00 */
[----:B------:R-:W1:Y:S07]  /*26d0*/  LDCU.64 UR6, c[0x0][0x3b0] ;  /* 0x00007600ff0677ac */ /* 0x000e6e0008000a00 */
[----:B------:R-:W2:Y:S01]  /*26e0*/  LDC.64 R8, c[0x0][0x398] ;  /* 0x0000e600ff087b82 */ /* 0x000ea20000000a00 */
[----:B0-----:R-:W-:-:S06]  /*26f0*/  IMAD.WIDE.U32 R6, R3, 0x4, R6 ;  /* 0x0000000403067825 */ /* 0x001fcc00078e0006 */
[----:B------:R-:W1:Y:S01]  /*2700*/  LDG.E R6, desc[UR8][R6.64] ;  /* 0x0000000806067981 */ /* 0x000e62000c1e1900 */
[----:B------:R-:W-:-:S04]  /*2710*/  IMAD R3, R4, R0, R3 ;  /* 0x0000000004037224 */ /* 0x000fc800078e0203 */
[----:B--2---:R-:W-:-:S04]  /*2720*/  IMAD.WIDE.U32 R2, R3, 0x4, R8 ;  /* 0x0000000403027825 */ /* 0x004fc800078e0008 */
[----:B-1----:R-:W-:-:S04]  /*2730*/  FMUL R5, R6, UR7 ;  /* 0x0000000706057c20 */ /* 0x002fc80008400000 */
[----:B------:R-:W-:-:S05]  /*2740*/  FFMA R5, R24, UR6, R5 ;  /* 0x0000000618057c23 */ /* 0x000fca0008000005 */
[----:B------:R-:W-:Y:S01]  /*2750*/  STG.E desc[UR8][R2.64], R5 ;  /* 0x0000000502007986 */ /* 0x000fe2000c101908 */
[----:B------:R-:W-:Y:S05]  /*2760*/  EXIT ;  /* 0x000000000000794d */ /* 0x000fea0003800000 */
.L_x_45:
        /* <DEDUP_REMOVED lines=9> */
.L_x_52:


//--------------------- .nv.global.init           --------------------------
	.section	.nv.global.init,"aw",@progbits
.nv.global.init:
	.type		$str$2,@object
	.size		$str$2,($str - $str$2)
$str$2:
        /*0000*/ 	.byte	0x42, 0x4d, 0x20, 0x2a, 0x20, 0x42, 0x4b, 0x20, 0x3d, 0x3d, 0x20, 0x62, 0x6c, 0x6f, 0x63, 0x6b
        /*0010*/ 	.byte	0x44, 0x69, 0x6d, 0x2e, 0x78, 0x00
	.type		$str,@object
	.size		$str,($str$1 - $str)
$str:
        /*0016*/ 	.byte	0x42, 0x4e, 0x20, 0x2a, 0x20, 0x42, 0x4d, 0x20, 0x3d, 0x3d, 0x20, 0x62, 0x6c, 0x6f, 0x63, 0x6b
        /*0026*/ 	.byte	0x44, 0x69, 0x6d, 0x2e, 0x78, 0x00
	.type		$str$1,@object
	.size		$str$1,(__unnamed_1 - $str$1)
$str$1:
        /*002c*/ 	.byte	0x2f, 0x74, 0x6d, 0x70, 0x2f, 0x73, 0x61, 0x73, 0x73, 0x5f, 0x63, 0x75, 0x5f, 0x70, 0x35, 0x35
        /*003c*/ 	.byte	0x31, 0x6a, 0x6f, 0x31, 0x7a, 0x2f, 0x6b, 0x2e, 0x63, 0x75, 0x00
	.type		__unnamed_1,@object
	.size		__unnamed_1,(__unnamed_2 - __unnamed_1)
__unnamed_1:
        /*0047*/ 	.byte	0x76, 0x6f, 0x69, 0x64, 0x20, 0x67, 0x65, 0x6d, 0x6d, 0x5f, 0x6b, 0x65, 0x72, 0x6e, 0x65, 0x6c
        /* <DEDUP_REMOVED lines=10> */
        /*00f7*/ 	.byte	0x20, 0x38, 0x5d, 0x00
	.type		__unnamed_2,@object
	.size		__unnamed_2,(.L_1 - __unnamed_2)
__unnamed_2:
        /* <DEDUP_REMOVED lines=12> */
.L_1:


//--------------------- .nv.shared.reserved.0     --------------------------
	.section	.nv.shared.reserved.0,"aw",@nobits
	.weak		__nv_reservedSMEM_offset_0_alias
	.size		__nv_reservedSMEM_offset_0_alias, 0, 64
	.other		__nv_reservedSMEM_offset_0_alias,@"STO_CUDA_RESERVED_SHARED STV_DEFAULT"
__nv_reservedSMEM_offset_0_alias:
	.zero		0
	.zero		64


//--------------------- .nv.shared._Z35gemm_kernel_tiled_1D_blocktiling_ntILi64ELi8ELi64ELi8EEvPKfS1_S1_Pfiiiff --------------------------
	.section	.nv.shared._Z35gemm_kernel_tiled_1D_blocktiling_ntILi64ELi8ELi64ELi8EEvPKfS1_S1_Pfiiiff,"aw",@nobits
	.sectionflags	@""
	.align	4
.nv.shared._Z35gemm_kernel_tiled_1D_blocktiling_ntILi64ELi8ELi64ELi8EEvPKfS1_S1_Pfiiiff:
	.zero		5120


//--------------------- .nv.shared._Z35gemm_kernel_tiled_1D_blocktiling_nnILi64ELi8ELi64ELi8EEvPKfS1_S1_Pfiiiff --------------------------
	.section	.nv.shared._Z35gemm_kernel_tiled_1D_blocktiling_nnILi64ELi8ELi64ELi8EEvPKfS1_S1_Pfiiiff,"aw",@nobits
	.sectionflags	@""
	.align	4
.nv.shared._Z35gemm_kernel_tiled_1D_blocktiling_nnILi64ELi8ELi64ELi8EEvPKfS1_S1_Pfiiiff:
	.zero		5120


//--------------------- .nv.shared._Z20gemm_kernel_tiled_1DILj16EEvPKfS1_S1_Pfiiibbff --------------------------
	.section	.nv.shared._Z20gemm_kernel_tiled_1DILj16EEvPKfS1_S1_Pfiiibbff,"aw",@nobits
	.sectionflags	@""
	.align	4
.nv.shared._Z20gemm_kernel_tiled_1DILj16EEvPKfS1_S1_Pfiiibbff:
	.zero		3072


//--------------------- .nv.shared._Z17gemm_kernel_tiledILj16EEvPKfS1_S1_Pfiiibbff --------------------------
	.section	.nv.shared._Z17gemm_kernel_tiledILj16EEvPKfS1_S1_Pfiiibbff,"aw",@nobits
	.sectionflags	@""
	.align	4
.nv.shared._Z17gemm_kernel_tiledILj16EEvPKfS1_S1_Pfiiibbff:
	.zero		3072


//--------------------- .nv.constant0._Z10add_kernelPKfS0_Pfi --------------------------
	.section	.nv.constant0._Z10add_kernelPKfS0_Pfi,"a",@progbits
	.sectionflags	@""
	.align	4
.nv.constant0._Z10add_kernelPKfS0_Pfi:
	.zero		924


//--------------------- .nv.constant0._Z11relu_kernelPKfPfi --------------------------
	.section	.nv.constant0._Z11relu_kernelPKfPfi,"a",@progbits
	.sectionflags	@""
	.align	4
.nv.constant0._Z11relu_kernelPKfPfi:
	.zero		916


//--------------------- .nv.constant0._Z35gemm_kernel_tiled_1D_blocktiling_ntILi64ELi8ELi64ELi8EEvPKfS1_S1_Pfiiiff --------------------------
	.section	.nv.constant0._Z35gemm_kernel_tiled_1D_blocktiling_ntILi64ELi8ELi64ELi8EEvPKfS1_S1_Pfiiiff,"a",@progbits
	.sectionflags	@""
	.align	4
.nv.constant0._Z35gemm_kernel_tiled_1D_blocktiling_ntILi64ELi8ELi64ELi8EEvPKfS1_S1_Pfiiiff:
	.zero		948


//--------------------- .nv.constant0._Z35gemm_kernel_tiled_1D_blocktiling_nnILi64ELi8ELi64ELi8EEvPKfS1_S1_Pfiiiff --------------------------
	.section	.nv.constant0._Z35gemm_kernel_tiled_1D_blocktiling_nnILi64ELi8ELi64ELi8EEvPKfS1_S1_Pfiiiff,"a",@progbits
	.sectionflags	@""
	.align	4
.nv.constant0._Z35gemm_kernel_tiled_1D_blocktiling_nnILi64ELi8ELi64ELi8EEvPKfS1_S1_Pfiiiff:
	.zero		948


//--------------------- .nv.constant0._Z20gemm_kernel_tiled_1DILj16EEvPKfS1_S1_Pfiiibbff --------------------------
	.section	.nv.constant0._Z20gemm_kernel_tiled_1DILj16EEvPKfS1_S1_Pfiiibbff,"a",@progbits
	.sectionflags	@""
	.align	4
.nv.constant0._Z20gemm_kernel_tiled_1DILj16EEvPKfS1_S1_Pfiiibbff:
	.zero		952


//--------------------- .nv.constant0._Z17gemm_kernel_tiledILj16EEvPKfS1_S1_Pfiiibbff --------------------------
	.section	.nv.constant0._Z17gemm_kernel_tiledILj16EEvPKfS1_S1_Pfiiibbff,"a",@progbits
	.sectionflags	@""
	.align	4
.nv.constant0._Z17gemm_kernel_tiledILj16EEvPKfS1_S1_Pfiiibbff:
	.zero		952


//--------------------- .nv.constant0._Z17gemm_kernel_naivePKfS0_S0_Pfiiibbff --------------------------
	.section	.nv.constant0._Z17gemm_kernel_naivePKfS0_S0_Pfiiibbff,"a",@progbits
	.sectionflags	@""
	.align	4
.nv.constant0._Z17gemm_kernel_naivePKfS0_S0_Pfiiibbff:
	.zero		952


//--------------------- SYMBOLS --------------------------

	.type		.nv.reservedSmem.offset0,@object
	.size		.nv.reservedSmem.offset0,0x4
	.type		.nv.reservedSmem.cap,@object
	.size		.nv.reservedSmem.cap,0x4
	.type		__assertfail,@function
